	.target	sm_90a

	.elftype	@"ET_EXEC"


//--------------------- .note.nv.tkinfo           --------------------------
	.section	.note.nv.tkinfo,"",@"SHT_NOTE"
	.sectionflags	@"SHF_NOTE_NV_TKINFO"
	.tkinfo
        /*0018*/ 	.word	0x00000002
        /*0030*/ 	.string	""
        /*0030*/ 	.string	"ptxas"
        /*0030*/ 	.string	"Cuda compilation tools, release 13.0, V13.0.88"
        /*0030*/ 	.string	"Build cuda_13.0.r13.0/compiler.36424714_0"
        /*0030*/ 	.string	"-arch sm_90a -m 64 "



//--------------------- .note.nv.cuinfo           --------------------------
	.section	.note.nv.cuinfo,"",@"SHT_NOTE"
	.sectionflags	@"SHF_NOTE_NV_CUINFO"
        /*0018*/ 	.short	0x0002
        /*001a*/ 	.short	0x005a
        /*001c*/ 	.short	0x0082
	.zero		2


//--------------------- .nv.info                  --------------------------
	.section	.nv.info,"",@"SHT_CUDA_INFO"
	.align	4


	//----- nvinfo : EIATTR_REGCOUNT
	.align		4
        /*0000*/ 	.byte	0x04, 0x2f
        /*0002*/ 	.short	(.L_15 - .L_14)
	.align		4
.L_14:
        /*0004*/ 	.word	index@(_ZN7cutlass13device_kernelINS_4gemm6kernel13GemmUniversalIN4cute5tupleIJiiiiEEENS1_10collective13CollectiveMmaINS1_34MainloopSm90TmaGmmaWarpSpecializedILi3ENS5_IJNS4_1CILi1EEENSA_ILi2EEESB_EEENS1_32KernelTmaWarpSpecializedPingpongEEENS5_IJNSA_ILi64EEESG_NSA_ILi128EEEEEENS_10tfloat32_tENS5_IJlSB_lEEESJ_SK_NS4_8TiledMMAINS4_8MMA_AtomIJNS4_4SM904GMMA29MMA_64x64x8_F32TF32TF32_SS_TNILNSO_7ScaleInE1ELSQ_1EEEEEENS4_6LayoutINS5_IJSB_SB_SB_EEENS5_IJNSA_ILi0EEESV_SV_EEEEENS5_IJNS4_10UnderscoreESY_SY_EEEEENS4_23SM90_TMA_LOAD_MULTICASTENS4_14ComposedLayoutINS4_7SwizzleILi3ELi4ELi3EEENS4_18smem_ptr_flag_bitsILi32EEENST_INS5_IJNSA_ILi8EEENSA_ILi32EEEEEENS5_IJS18_SB_EEEEEEEvNS4_8identityENS4_13SM90_TMA_LOADES1C_vS1D_EENS_8epilogue10collective6detail29Sm90TmaWarpSpecializedAdapterINS1H_15DefaultEpilogueISJ_SK_SK_NS1G_6thread17LinearCombinationISJ_Li1EffLNS1L_9ScaleType4KindE0ELNS_15FloatRoundStyleE2ESJ_EENS1_15EpilogueDefaultEEEEEvvEEEEvNT_6ParamsE)
        /*0008*/ 	.word	0x000000a8


	//----- nvinfo : EIATTR_FRAME_SIZE
	.align		4
.L_15:
        /*000c*/ 	.byte	0x04, 0x11
        /*000e*/ 	.short	(.L_17 - .L_16)
	.align		4
.L_16:
        /*0010*/ 	.word	index@(_ZN7cutlass13device_kernelINS_4gemm6kernel13GemmUniversalIN4cute5tupleIJiiiiEEENS1_10collective13CollectiveMmaINS1_34MainloopSm90TmaGmmaWarpSpecializedILi3ENS5_IJNS4_1CILi1EEENSA_ILi2EEESB_EEENS1_32KernelTmaWarpSpecializedPingpongEEENS5_IJNSA_ILi64EEESG_NSA_ILi128EEEEEENS_10tfloat32_tENS5_IJlSB_lEEESJ_SK_NS4_8TiledMMAINS4_8MMA_AtomIJNS4_4SM904GMMA29MMA_64x64x8_F32TF32TF32_SS_TNILNSO_7ScaleInE1ELSQ_1EEEEEENS4_6LayoutINS5_IJSB_SB_SB_EEENS5_IJNSA_ILi0EEESV_SV_EEEEENS5_IJNS4_10UnderscoreESY_SY_EEEEENS4_23SM90_TMA_LOAD_MULTICASTENS4_14ComposedLayoutINS4_7SwizzleILi3ELi4ELi3EEENS4_18smem_ptr_flag_bitsILi32EEENST_INS5_IJNSA_ILi8EEENSA_ILi32EEEEEENS5_IJS18_SB_EEEEEEEvNS4_8identityENS4_13SM90_TMA_LOADES1C_vS1D_EENS_8epilogue10collective6detail29Sm90TmaWarpSpecializedAdapterINS1H_15DefaultEpilogueISJ_SK_SK_NS1G_6thread17LinearCombinationISJ_Li1EffLNS1L_9ScaleType4KindE0ELNS_15FloatRoundStyleE2ESJ_EENS1_15EpilogueDefaultEEEEEvvEEEEvNT_6ParamsE)
        /*0014*/ 	.word	0x00000008


	//----- nvinfo : EIATTR_MIN_STACK_SIZE
	.align		4
.L_17:
        /*0018*/ 	.byte	0x04, 0x12
        /*001a*/ 	.short	(.L_19 - .L_18)
	.align		4
.L_18:
        /*001c*/ 	.word	index@(_ZN7cutlass13device_kernelINS_4gemm6kernel13GemmUniversalIN4cute5tupleIJiiiiEEENS1_10collective13CollectiveMmaINS1_34MainloopSm90TmaGmmaWarpSpecializedILi3ENS5_IJNS4_1CILi1EEENSA_ILi2EEESB_EEENS1_32KernelTmaWarpSpecializedPingpongEEENS5_IJNSA_ILi64EEESG_NSA_ILi128EEEEEENS_10tfloat32_tENS5_IJlSB_lEEESJ_SK_NS4_8TiledMMAINS4_8MMA_AtomIJNS4_4SM904GMMA29MMA_64x64x8_F32TF32TF32_SS_TNILNSO_7ScaleInE1ELSQ_1EEEEEENS4_6LayoutINS5_IJSB_SB_SB_EEENS5_IJNSA_ILi0EEESV_SV_EEEEENS5_IJNS4_10UnderscoreESY_SY_EEEEENS4_23SM90_TMA_LOAD_MULTICASTENS4_14ComposedLayoutINS4_7SwizzleILi3ELi4ELi3EEENS4_18smem_ptr_flag_bitsILi32EEENST_INS5_IJNSA_ILi8EEENSA_ILi32EEEEEENS5_IJS18_SB_EEEEEEEvNS4_8identityENS4_13SM90_TMA_LOADES1C_vS1D_EENS_8epilogue10collective6detail29Sm90TmaWarpSpecializedAdapterINS1H_15DefaultEpilogueISJ_SK_SK_NS1G_6thread17LinearCombinationISJ_Li1EffLNS1L_9ScaleType4KindE0ELNS_15FloatRoundStyleE2ESJ_EENS1_15EpilogueDefaultEEEEEvvEEEEvNT_6ParamsE)
        /*0020*/ 	.word	0x00000008
.L_19:


//--------------------- .nv.compat                --------------------------
	.section	.nv.compat,"",@"SHT_CUDA_COMPAT_INFO"
	.align	4
        /*0000*/ 	.byte	0x02, 0x09, 0x01, 0x00, 0x02, 0x02, 0x04, 0x00, 0x02, 0x05, 0x05, 0x00, 0x03, 0x07, 0x01, 0x01
        /*0010*/ 	.byte	0x02, 0x03, 0x01, 0x00, 0x02, 0x06, 0x01, 0x00, 0x04, 0x0b, 0x08, 0x00, 0x00, 0x00, 0x00, 0x00
        /*0020*/ 	.byte	0x00, 0x00, 0x00, 0x00


//--------------------- .nv.info._ZN7cutlass13device_kernelINS_4gemm6kernel13GemmUniversalIN4cute5tupleIJiiiiEEENS1_10collective13CollectiveMmaINS1_34MainloopSm90TmaGmmaWarpSpecializedILi3ENS5_IJNS4_1CILi1EEENSA_ILi2EEESB_EEENS1_32KernelTmaWarpSpecializedPingpongEEENS5_IJNSA_ILi64EEESG_NSA_ILi128EEEEEENS_10tfloat32_tENS5_IJlSB_lEEESJ_SK_NS4_8TiledMMAINS4_8MMA_AtomIJNS4_4SM904GMMA29MMA_64x64x8_F32TF32TF32_SS_TNILNSO_7ScaleInE1ELSQ_1EEEEEENS4_6LayoutINS5_IJSB_SB_SB_EEENS5_IJNSA_ILi0EEESV_SV_EEEEENS5_IJNS4_10UnderscoreESY_SY_EEEEENS4_23SM90_TMA_LOAD_MULTICASTENS4_14ComposedLayoutINS4_7SwizzleILi3ELi4ELi3EEENS4_18smem_ptr_flag_bitsILi32EEENST_INS5_IJNSA_ILi8EEENSA_ILi32EEEEEENS5_IJS18_SB_EEEEEEEvNS4_8identityENS4_13SM90_TMA_LOADES1C_vS1D_EENS_8epilogue10collective6detail29Sm90TmaWarpSpecializedAdapterINS1H_15DefaultEpilogueISJ_SK_SK_NS1G_6thread17LinearCombinationISJ_Li1EffLNS1L_9ScaleType4KindE0ELNS_15FloatRoundStyleE2ESJ_EENS1_15EpilogueDefaultEEEEEvvEEEEvNT_6ParamsE --------------------------
	.section	.nv.info._ZN7cutlass13device_kernelINS_4gemm6kernel13GemmUniversalIN4cute5tupleIJiiiiEEENS1_10collective13CollectiveMmaINS1_34MainloopSm90TmaGmmaWarpSpecializedILi3ENS5_IJNS4_1CILi1EEENSA_ILi2EEESB_EEENS1_32KernelTmaWarpSpecializedPingpongEEENS5_IJNSA_ILi64EEESG_NSA_ILi128EEEEEENS_10tfloat32_tENS5_IJlSB_lEEESJ_SK_NS4_8TiledMMAINS4_8MMA_AtomIJNS4_4SM904GMMA29MMA_64x64x8_F32TF32TF32_SS_TNILNSO_7ScaleInE1ELSQ_1EEEEEENS4_6LayoutINS5_IJSB_SB_SB_EEENS5_IJNSA_ILi0EEESV_SV_EEEEENS5_IJNS4_10UnderscoreESY_SY_EEEEENS4_23SM90_TMA_LOAD_MULTICASTENS4_14ComposedLayoutINS4_7SwizzleILi3ELi4ELi3EEENS4_18smem_ptr_flag_bitsILi32EEENST_INS5_IJNSA_ILi8EEENSA_ILi32EEEEEENS5_IJS18_SB_EEEEEEEvNS4_8identityENS4_13SM90_TMA_LOADES1C_vS1D_EENS_8epilogue10collective6detail29Sm90TmaWarpSpecializedAdapterINS1H_15DefaultEpilogueISJ_SK_SK_NS1G_6thread17LinearCombinationISJ_Li1EffLNS1L_9ScaleType4KindE0ELNS_15FloatRoundStyleE2ESJ_EENS1_15EpilogueDefaultEEEEEvvEEEEvNT_6ParamsE,"",@"SHT_CUDA_INFO"
	.sectionflags	@""
	.align	4


	//----- nvinfo : EIATTR_CUDA_API_VERSION
	.align		4
        /*0000*/ 	.byte	0x04, 0x37
        /*0002*/ 	.short	(.L_21 - .L_20)
.L_20:
        /*0004*/ 	.word	0x00000082


	//----- nvinfo : EIATTR_KPARAM_INFO
	.align		4
.L_21:
        /*0008*/ 	.byte	0x04, 0x17
        /*000a*/ 	.short	(.L_23 - .L_22)
.L_22:
        /*000c*/ 	.word	0x00000000
        /*0010*/ 	.short	0x0000
        /*0012*/ 	.short	0x0070
        /*0014*/ 	.byte	0x00, 0xf0, 0x01, 0x10


	//----- nvinfo : EIATTR_SPARSE_MMA_MASK
	.align		4
.L_23:
        /*0018*/ 	.byte	0x03, 0x50
        /*001a*/ 	.short	0x0000


	//----- nvinfo : EIATTR_MAXREG_COUNT
	.align		4
        /*001c*/ 	.byte	0x03, 0x1b
        /*001e*/ 	.short	0x00a8


	//----- nvinfo : EIATTR_NUM_BARRIERS
	.align		4
        /*0020*/ 	.byte	0x02, 0x4c
        /*0022*/ 	.byte	0x01
	.zero		1


	//----- nvinfo : EIATTR_EXTERNS
	.align		4
        /*0024*/ 	.byte	0x04, 0x0f
        /*0026*/ 	.short	(.L_25 - .L_24)


	//   ....[0]....
	.align		4
.L_24:
        /*0028*/ 	.word	index@(__assertfail)


	//----- nvinfo : EIATTR_ANNOTATIONS
	.align		4
.L_25:
        /*002c*/ 	.byte	0x04, 0x55
        /*002e*/ 	.short	(.L_27 - .L_26)


	//   ....[0]....
.L_26:
        /*0030*/ 	.word	0x00000001
        /*0034*/ 	.byte	0x20, 0x0d, 0x00, 0x00, 0x01, 0x00, 0x00, 0x00, 0xd0, 0x13, 0x00, 0x00, 0x01, 0x00, 0x00, 0x00
        /*0044*/ 	.byte	0x40, 0x4f, 0x00, 0x00, 0x01, 0x00, 0x00, 0x00, 0x90, 0x5d, 0x00, 0x00


	//----- nvinfo : EIATTR_MERCURY_ISA_VERSION
	.align		4
.L_27:
        /*0050*/ 	.byte	0x03, 0x5f
        /*0052*/ 	.short	0x0101


	//----- nvinfo : EIATTR_INT_WARP_WIDE_INSTR_OFFSETS
	.align		4
        /*0054*/ 	.byte	0x04, 0x31
        /*0056*/ 	.short	(.L_29 - .L_28)


	//   ....[0]....
.L_28:
        /*0058*/ 	.word	0x000004e0


	//   ....[1]....
        /*005c*/ 	.word	0x00000520


	//   ....[2]....
        /*0060*/ 	.word	0x00000650


	//   ....[3]....
        /*0064*/ 	.word	0x00000660


	//   ....[4]....
        /*0068*/ 	.word	0x00000670


	//   ....[5]....
        /*006c*/ 	.word	0x00000680


	//   ....[6]....
        /*0070*/ 	.word	0x00000740


	//   ....[7]....
        /*0074*/ 	.word	0x00000780


	//   ....[8]....
        /*0078*/ 	.word	0x00002b10


	//----- nvinfo : EIATTR_COOP_GROUP_MASK_REGIDS
	.align		4
.L_29:
        /*007c*/ 	.byte	0x04, 0x29
        /*007e*/ 	.short	(.L_31 - .L_30)


	//   ....[0]....
.L_30:
        /*0080*/ 	.word	0xffffffff


	//   ....[1]....
        /*0084*/ 	.word	0xffffffff


	//   ....[2]....
        /*0088*/ 	.word	0xffffffff


	//   ....[3]....
        /*008c*/ 	.word	0xffffffff


	//   ....[4]....
        /*0090*/ 	.word	0xffffffff


	//   ....[5]....
        /*0094*/ 	.word	0xffffffff


	//   ....[6]....
        /*0098*/ 	.word	0xffffffff


	//----- nvinfo : EIATTR_COOP_GROUP_INSTR_OFFSETS
	.align		4
.L_31:
        /*009c*/ 	.byte	0x04, 0x28
        /*009e*/ 	.short	(.L_33 - .L_32)


	//   ....[0]....
.L_32:
        /*00a0*/ 	.word	0x00000070


	//   ....[1]....
        /*00a4*/ 	.word	0x00000080


	//   ....[2]....
        /*00a8*/ 	.word	0x00000140


	//   ....[3]....
        /*00ac*/ 	.word	0x000002c0


	//   ....[4]....
        /*00b0*/ 	.word	0x00000300


	//   ....[5]....
        /*00b4*/ 	.word	0x00000390


	//   ....[6]....
        /*00b8*/ 	.word	0x000008d0


	//----- nvinfo : EIATTR_REG_RECONFIG
	.align		4
.L_33:
        /*00bc*/ 	.byte	0x01, 0x54
	.zero		2


	//----- nvinfo : EIATTR_SYSCALL_OFFSETS
	.align		4
        /*00c0*/ 	.byte	0x04, 0x46
        /*00c2*/ 	.short	(.L_35 - .L_34)


	//   ....[0]....
.L_34:
        /*00c4*/ 	.word	0x000018c0


	//----- nvinfo : EIATTR_MBARRIER_INSTR_OFFSETS
	.align		4
.L_35:
        /*00c8*/ 	.byte	0x04, 0x39
        /*00ca*/ 	.short	(.L_37 - .L_36)


	//   ....[0]....
.L_36:
        /*00cc*/ 	.word	0x00000250
        /*00d0*/ 	.word	0x000000ff
        /*00d4*/ 	.word	0x00000000
        /*00d8*/ 	.short	0x0100
        /*00da*/ 	.byte	0x08
	.zero		1


	//   ....[1]....
        /*00dc*/ 	.word	0x00000260
        /*00e0*/ 	.word	0x000000ff
        /*00e4*/ 	.word	0x00000018
        /*00e8*/ 	.short	0x0100
        /*00ea*/ 	.byte	0x08
	.zero		1


	//   ....[2]....
        /*00ec*/ 	.word	0x00000270
        /*00f0*/ 	.word	0x000000ff
        /*00f4*/ 	.word	0x00000008
        /*00f8*/ 	.short	0x0100
        /*00fa*/ 	.byte	0x08
	.zero		1


	//   ....[3]....
        /*00fc*/ 	.word	0x00000280
        /*0100*/ 	.word	0x000000ff
        /*0104*/ 	.word	0x00000020
        /*0108*/ 	.short	0x0100
        /*010a*/ 	.byte	0x08
	.zero		1


	//   ....[4]....
        /*010c*/ 	.word	0x00000290
        /*0110*/ 	.word	0x000000ff
        /*0114*/ 	.word	0x00000010
        /*0118*/ 	.short	0x0100
        /*011a*/ 	.byte	0x08
	.zero		1


	//   ....[5]....
        /*011c*/ 	.word	0x000002a0
        /*0120*/ 	.word	0x000000ff
        /*0124*/ 	.word	0x00000028
        /*0128*/ 	.short	0x0100
        /*012a*/ 	.byte	0x08
	.zero		1


	//   ....[6]....
        /*012c*/ 	.word	0x000007b0
        /*0130*/ 	.word	0x000000ff
        /*0134*/ 	.word	0x00000060
        /*0138*/ 	.short	0x0100
        /*013a*/ 	.byte	0x08
	.zero		1


	//   ....[7]....
        /*013c*/ 	.word	0x00000830
        /*0140*/ 	.word	0x000000ff
        /*0144*/ 	.word	0x00000068
        /*0148*/ 	.short	0x0100
        /*014a*/ 	.byte	0x08
	.zero		1


	//   ....[8]....
        /*014c*/ 	.word	0x00000850
        /*0150*/ 	.word	0x000000ff
        /*0154*/ 	.word	0x00000040
        /*0158*/ 	.short	0x0100
        /*015a*/ 	.byte	0x09
	.zero		1


	//   ....[9]....
        /*015c*/ 	.word	0x00000860
        /*0160*/ 	.word	0x000000ff
        /*0164*/ 	.word	0x00000048
        /*0168*/ 	.short	0x0100
        /*016a*/ 	.byte	0x09
	.zero		1


	//   ....[10]....
        /*016c*/ 	.word	0x00000870
        /*0170*/ 	.word	0x000000ff
        /*0174*/ 	.word	0x00000050
        /*0178*/ 	.short	0x0100
        /*017a*/ 	.byte	0x09
	.zero		1


	//   ....[11]....
        /*017c*/ 	.word	0x00000880
        /*0180*/ 	.word	0x000000ff
        /*0184*/ 	.word	0x00000058
        /*0188*/ 	.short	0x0100
        /*018a*/ 	.byte	0x09
	.zero		1


	//   ....[12]....
        /*018c*/ 	.word	0x00001780
        /*0190*/ 	.word	0x000000ff
        /*0194*/ 	.word	0xfffffff8
        /*0198*/ 	.short	0x010a
        /*019a*/ 	.byte	0x2b
	.zero		1


	//   ....[13]....
        /*019c*/ 	.word	0x00001940
        /*01a0*/ 	.word	0x00000003
        /*01a4*/ 	.word	0x00000000
        /*01a8*/ 	.short	0x010a
        /*01aa*/ 	.byte	0x3f
	.zero		1


	//   ....[14]....
        /*01ac*/ 	.word	0x00001980
        /*01b0*/ 	.word	0x00000003
        /*01b4*/ 	.word	0x00000000
        /*01b8*/ 	.short	0x010a
        /*01ba*/ 	.byte	0x3f
	.zero		1


	//   ....[15]....
        /*01bc*/ 	.word	0x000021c0
        /*01c0*/ 	.word	0x000000ff
        /*01c4*/ 	.word	0x00000000
        /*01c8*/ 	.short	0x010a
        /*01ca*/ 	.byte	0x05
	.zero		1


	//   ....[16]....
        /*01cc*/ 	.word	0x00002200
        /*01d0*/ 	.word	0x000000ff
        /*01d4*/ 	.word	0x00000000
        /*01d8*/ 	.short	0x010a
        /*01da*/ 	.byte	0x05
	.zero		1


	//   ....[17]....
        /*01dc*/ 	.word	0x000029a0
        /*01e0*/ 	.word	0x00000005
        /*01e4*/ 	.word	0x00000000
        /*01e8*/ 	.short	0x0101
        /*01ea*/ 	.byte	0x3f
	.zero		1


	//   ....[18]....
        /*01ec*/ 	.word	0x00002ab0
        /*01f0*/ 	.word	0x00000003
        /*01f4*/ 	.word	0x00000000
        /*01f8*/ 	.short	0x0101
        /*01fa*/ 	.byte	0x29
	.zero		1


	//   ....[19]....
        /*01fc*/ 	.word	0x00002bb0
        /*0200*/ 	.word	0x00000003
        /*0204*/ 	.word	0x00000000
        /*0208*/ 	.short	0x0101
        /*020a*/ 	.byte	0x3f
	.zero		1


	//   ....[20]....
        /*020c*/ 	.word	0x00002c30
        /*0210*/ 	.word	0x000000ff
        /*0214*/ 	.word	0x00000008
        /*0218*/ 	.short	0x010a
        /*021a*/ 	.byte	0x2b
	.zero		1


	//   ....[21]....
        /*021c*/ 	.word	0x00004f80
        /*0220*/ 	.word	0x00000000
        /*0224*/ 	.word	0x00000000
        /*0228*/ 	.short	0x0101
        /*022a*/ 	.byte	0x29
	.zero		1


	//   ....[22]....
        /*022c*/ 	.word	0x000058b0
        /*0230*/ 	.word	0x0000000e
        /*0234*/ 	.word	0x00000018
        /*0238*/ 	.short	0x010a
        /*023a*/ 	.byte	0x3f
	.zero		1


	//   ....[23]....
        /*023c*/ 	.word	0x00005ec0
        /*0240*/ 	.word	0x00000006
        /*0244*/ 	.word	0x00000068
        /*0248*/ 	.short	0x0101
        /*024a*/ 	.byte	0x3f
	.zero		1


	//   ....[24]....
        /*024c*/ 	.word	0x000065e0
        /*0250*/ 	.word	0x00000007
        /*0254*/ 	.word	0x00000000
        /*0258*/ 	.short	0x010a
        /*025a*/ 	.byte	0x3f
	.zero		1


	//   ....[25]....
        /*025c*/ 	.word	0x00006660
        /*0260*/ 	.word	0x00000004
        /*0264*/ 	.word	0x00000000
        /*0268*/ 	.short	0x010a
        /*026a*/ 	.byte	0x3f
	.zero		1


	//   ....[26]....
        /*026c*/ 	.word	0x000066f0
        /*0270*/ 	.word	0x00000005
        /*0274*/ 	.word	0x00000000
        /*0278*/ 	.short	0x010a
        /*027a*/ 	.byte	0x3f
	.zero		1


	//   ....[27]....
        /*027c*/ 	.word	0x00006760
        /*0280*/ 	.word	0x00000003
        /*0284*/ 	.word	0xfffffff8
        /*0288*/ 	.short	0x010a
        /*028a*/ 	.byte	0x3f
	.zero		1


	//   ....[28]....
        /*028c*/ 	.word	0x000067b0
        /*0290*/ 	.word	0x00000003
        /*0294*/ 	.word	0x00000000
        /*0298*/ 	.short	0x010a
        /*029a*/ 	.byte	0x3f
	.zero		1


	//   ....[29]....
        /*029c*/ 	.word	0x00006810
        /*02a0*/ 	.word	0x00000005
        /*02a4*/ 	.word	0x00000000
        /*02a8*/ 	.short	0x010a
        /*02aa*/ 	.byte	0x3f
	.zero		1


	//   ....[30]....
        /*02ac*/ 	.word	0x00006870
        /*02b0*/ 	.word	0x00000003
        /*02b4*/ 	.word	0x00000008
        /*02b8*/ 	.short	0x010a
        /*02ba*/ 	.byte	0x3f
	.zero		1


	//   ....[31]....
        /*02bc*/ 	.word	0x00006940
        /*02c0*/ 	.word	0x0000000e
        /*02c4*/ 	.word	0x00000018
        /*02c8*/ 	.short	0x010a
        /*02ca*/ 	.byte	0x3f
	.zero		1


	//   ....[32]....
        /*02cc*/ 	.word	0x00006a10
        /*02d0*/ 	.word	0x00000007
        /*02d4*/ 	.word	0x00000000
        /*02d8*/ 	.short	0x010a
        /*02da*/ 	.byte	0x3f
	.zero		1


	//   ....[33]....
        /*02dc*/ 	.word	0x00006a60
        /*02e0*/ 	.word	0x00000004
        /*02e4*/ 	.word	0x00000000
        /*02e8*/ 	.short	0x010a
        /*02ea*/ 	.byte	0x3f
	.zero		1


	//----- nvinfo : EIATTR_NUM_MBARRIERS
	.align		4
.L_37:
        /*02ec*/ 	.byte	0x03, 0x38
        /*02ee*/ 	.short	0x000c


	//----- nvinfo : EIATTR_EXIT_INSTR_OFFSETS
	.align		4
        /*02f0*/ 	.byte	0x04, 0x1c
        /*02f2*/ 	.short	(.L_39 - .L_38)


	//   ....[0]....
.L_38:
        /*02f4*/ 	.word	0x00001360


	//   ....[1]....
        /*02f8*/ 	.word	0x000013c0


	//   ....[2]....
        /*02fc*/ 	.word	0x000055a0


	//   ....[3]....
        /*0300*/ 	.word	0x000055d0


	//   ....[4]....
        /*0304*/ 	.word	0x00006740


	//----- nvinfo : EIATTR_MAX_THREADS
	.align		4
.L_39:
        /*0308*/ 	.byte	0x04, 0x05
        /*030a*/ 	.short	(.L_41 - .L_40)
.L_40:
        /*030c*/ 	.word	0x00000180
        /*0310*/ 	.word	0x00000001
        /*0314*/ 	.word	0x00000001


	//----- nvinfo : EIATTR_CRS_STACK_SIZE
	.align		4
.L_41:
        /*0318*/ 	.byte	0x04, 0x1e
        /*031a*/ 	.short	(.L_43 - .L_42)
.L_42:
        /*031c*/ 	.word	0x00000000


	//----- nvinfo : EIATTR_CBANK_PARAM_SIZE
	.align		4
.L_43:
        /*0320*/ 	.byte	0x03, 0x19
        /*0322*/ 	.short	0x0470


	//----- nvinfo : EIATTR_PARAM_CBANK
	.align		4
        /*0324*/ 	.byte	0x04, 0x0a
        /*0326*/ 	.short	(.L_45 - .L_44)
	.align		4
.L_44:
        /*0328*/ 	.word	index@(.nv.constant0._ZN7cutlass13device_kernelINS_4gemm6kernel13GemmUniversalIN4cute5tupleIJiiiiEEENS1_10collective13CollectiveMmaINS1_34MainloopSm90TmaGmmaWarpSpecializedILi3ENS5_IJNS4_1CILi1EEENSA_ILi2EEESB_EEENS1_32KernelTmaWarpSpecializedPingpongEEENS5_IJNSA_ILi64EEESG_NSA_ILi128EEEEEENS_10tfloat32_tENS5_IJlSB_lEEESJ_SK_NS4_8TiledMMAINS4_8MMA_AtomIJNS4_4SM904GMMA29MMA_64x64x8_F32TF32TF32_SS_TNILNSO_7ScaleInE1ELSQ_1EEEEEENS4_6LayoutINS5_IJSB_SB_SB_EEENS5_IJNSA_ILi0EEESV_SV_EEEEENS5_IJNS4_10UnderscoreESY_SY_EEEEENS4_23SM90_TMA_LOAD_MULTICASTENS4_14ComposedLayoutINS4_7SwizzleILi3ELi4ELi3EEENS4_18smem_ptr_flag_bitsILi32EEENST_INS5_IJNSA_ILi8EEENSA_ILi32EEEEEENS5_IJS18_SB_EEEEEEEvNS4_8identityENS4_13SM90_TMA_LOADES1C_vS1D_EENS_8epilogue10collective6detail29Sm90TmaWarpSpecializedAdapterINS1H_15DefaultEpilogueISJ_SK_SK_NS1G_6thread17LinearCombinationISJ_Li1EffLNS1L_9ScaleType4KindE0ELNS_15FloatRoundStyleE2ESJ_EENS1_15EpilogueDefaultEEEEEvvEEEEvNT_6ParamsE)
        /*032c*/ 	.short	0x0210
        /*032e*/ 	.short	0x0470


	//----- nvinfo : EIATTR_SW_WAR
	.align		4
.L_45:
        /*0330*/ 	.byte	0x04, 0x36
        /*0332*/ 	.short	(.L_47 - .L_46)
.L_46:
        /*0334*/ 	.word	0x00000008
.L_47:


//--------------------- .nv.callgraph             --------------------------
	.section	.nv.callgraph,"",@"SHT_CUDA_CALLGRAPH"
	.align	4
	.sectionentsize	8
	.align		4
        /*0000*/ 	.word	0x00000000
	.align		4
        /*0004*/ 	.word	0xffffffff
	.align		4
        /*0008*/ 	.word	index@(_ZN7cutlass13device_kernelINS_4gemm6kernel13GemmUniversalIN4cute5tupleIJiiiiEEENS1_10collective13CollectiveMmaINS1_34MainloopSm90TmaGmmaWarpSpecializedILi3ENS5_IJNS4_1CILi1EEENSA_ILi2EEESB_EEENS1_32KernelTmaWarpSpecializedPingpongEEENS5_IJNSA_ILi64EEESG_NSA_ILi128EEEEEENS_10tfloat32_tENS5_IJlSB_lEEESJ_SK_NS4_8TiledMMAINS4_8MMA_AtomIJNS4_4SM904GMMA29MMA_64x64x8_F32TF32TF32_SS_TNILNSO_7ScaleInE1ELSQ_1EEEEEENS4_6LayoutINS5_IJSB_SB_SB_EEENS5_IJNSA_ILi0EEESV_SV_EEEEENS5_IJNS4_10UnderscoreESY_SY_EEEEENS4_23SM90_TMA_LOAD_MULTICASTENS4_14ComposedLayoutINS4_7SwizzleILi3ELi4ELi3EEENS4_18smem_ptr_flag_bitsILi32EEENST_INS5_IJNSA_ILi8EEENSA_ILi32EEEEEENS5_IJS18_SB_EEEEEEEvNS4_8identityENS4_13SM90_TMA_LOADES1C_vS1D_EENS_8epilogue10collective6detail29Sm90TmaWarpSpecializedAdapterINS1H_15DefaultEpilogueISJ_SK_SK_NS1G_6thread17LinearCombinationISJ_Li1EffLNS1L_9ScaleType4KindE0ELNS_15FloatRoundStyleE2ESJ_EENS1_15EpilogueDefaultEEEEEvvEEEEvNT_6ParamsE)
	.align		4
        /*000c*/ 	.word	index@(__assertfail)
	.align		4
        /*0010*/ 	.word	0x00000000
	.align		4
        /*0014*/ 	.word	0xfffffffe
	.align		4
        /*0018*/ 	.word	0x00000000
	.align		4
        /*001c*/ 	.word	0xfffffffd
	.align		4
        /*0020*/ 	.word	0x00000000
	.align		4
        /*0024*/ 	.word	0xfffffffc


//--------------------- .nv.constant4             --------------------------
	.section	.nv.constant4,"a",@progbits
	.align	8
	.align		8
.nv.constant4:
        /*0000*/ 	.dword	__assertfail
	.align		8
        /*0008*/ 	.dword	__unnamed_1
	.align		8
        /*0010*/ 	.dword	_ZN39_INTERNAL_9cbad5d4_4_k_cu_62842870_58754cuda3std3__45__cpo5beginE
	.align		8
        /*0018*/ 	.dword	_ZN39_INTERNAL_9cbad5d4_4_k_cu_62842870_58754cuda3std3__45__cpo3endE
	.align		8
        /*0020*/ 	.dword	_ZN39_INTERNAL_9cbad5d4_4_k_cu_62842870_58754cuda3std3__45__cpo6cbeginE
	.align		8
        /*0028*/ 	.dword	_ZN39_INTERNAL_9cbad5d4_4_k_cu_62842870_58754cuda3std3__45__cpo4cendE
	.align		8
        /*0030*/ 	.dword	_ZN39_INTERNAL_9cbad5d4_4_k_cu_62842870_58754cuda3std3__441_GLOBAL__N__9cbad5d4_4_k_cu_62842870_58756ignoreE
	.align		8
        /*0038*/ 	.dword	_ZN39_INTERNAL_9cbad5d4_4_k_cu_62842870_58754cuda3std3__419piecewise_constructE
	.align		8
        /*0040*/ 	.dword	_ZN39_INTERNAL_9cbad5d4_4_k_cu_62842870_58754cuda3std3__48in_placeE
	.align		8
        /*0048*/ 	.dword	_ZN39_INTERNAL_9cbad5d4_4_k_cu_62842870_58754cuda3std6ranges3__45__cpo4swapE
	.align		8
        /*0050*/ 	.dword	_ZN39_INTERNAL_9cbad5d4_4_k_cu_62842870_58754cuda3std6ranges3__45__cpo9iter_moveE
	.align		8
        /*0058*/ 	.dword	_ZN39_INTERNAL_9cbad5d4_4_k_cu_62842870_58754cute7productE
	.align		8
        /*0060*/ 	.dword	_ZN39_INTERNAL_9cbad5d4_4_k_cu_62842870_58754cute1_E
	.align		8
        /*0068*/ 	.dword	$str$22
	.align		8
        /*0070*/ 	.dword	$str$23


//--------------------- .text._ZN7cutlass13device_kernelINS_4gemm6kernel13GemmUniversalIN4cute5tupleIJiiiiEEENS1_10collective13CollectiveMmaINS1_34MainloopSm90TmaGmmaWarpSpecializedILi3ENS5_IJNS4_1CILi1EEENSA_ILi2EEESB_EEENS1_32KernelTmaWarpSpecializedPingpongEEENS5_IJNSA_ILi64EEESG_NSA_ILi128EEEEEENS_10tfloat32_tENS5_IJlSB_lEEESJ_SK_NS4_8TiledMMAINS4_8MMA_AtomIJNS4_4SM904GMMA29MMA_64x64x8_F32TF32TF32_SS_TNILNSO_7ScaleInE1ELSQ_1EEEEEENS4_6LayoutINS5_IJSB_SB_SB_EEENS5_IJNSA_ILi0EEESV_SV_EEEEENS5_IJNS4_10UnderscoreESY_SY_EEEEENS4_23SM90_TMA_LOAD_MULTICASTENS4_14ComposedLayoutINS4_7SwizzleILi3ELi4ELi3EEENS4_18smem_ptr_flag_bitsILi32EEENST_INS5_IJNSA_ILi8EEENSA_ILi32EEEEEENS5_IJS18_SB_EEEEEEEvNS4_8identityENS4_13SM90_TMA_LOADES1C_vS1D_EENS_8epilogue10collective6detail29Sm90TmaWarpSpecializedAdapterINS1H_15DefaultEpilogueISJ_SK_SK_NS1G_6thread17LinearCombinationISJ_Li1EffLNS1L_9ScaleType4KindE0ELNS_15FloatRoundStyleE2ESJ_EENS1_15EpilogueDefaultEEEEEvvEEEEvNT_6ParamsE --------------------------
	.section	.text._ZN7cutlass13device_kernelINS_4gemm6kernel13GemmUniversalIN4cute5tupleIJiiiiEEENS1_10collective13CollectiveMmaINS1_34MainloopSm90TmaGmmaWarpSpecializedILi3ENS5_IJNS4_1CILi1EEENSA_ILi2EEESB_EEENS1_32KernelTmaWarpSpecializedPingpongEEENS5_IJNSA_ILi64EEESG_NSA_ILi128EEEEEENS_10tfloat32_tENS5_IJlSB_lEEESJ_SK_NS4_8TiledMMAINS4_8MMA_AtomIJNS4_4SM904GMMA29MMA_64x64x8_F32TF32TF32_SS_TNILNSO_7ScaleInE1ELSQ_1EEEEEENS4_6LayoutINS5_IJSB_SB_SB_EEENS5_IJNSA_ILi0EEESV_SV_EEEEENS5_IJNS4_10UnderscoreESY_SY_EEEEENS4_23SM90_TMA_LOAD_MULTICASTENS4_14ComposedLayoutINS4_7SwizzleILi3ELi4ELi3EEENS4_18smem_ptr_flag_bitsILi32EEENST_INS5_IJNSA_ILi8EEENSA_ILi32EEEEEENS5_IJS18_SB_EEEEEEEvNS4_8identityENS4_13SM90_TMA_LOADES1C_vS1D_EENS_8epilogue10collective6detail29Sm90TmaWarpSpecializedAdapterINS1H_15DefaultEpilogueISJ_SK_SK_NS1G_6thread17LinearCombinationISJ_Li1EffLNS1L_9ScaleType4KindE0ELNS_15FloatRoundStyleE2ESJ_EENS1_15EpilogueDefaultEEEEEvvEEEEvNT_6ParamsE,"ax",@progbits
	.align	128
.text._ZN7cutlass13device_kernelINS_4gemm6kernel13GemmUniversalIN4cute5tupleIJiiiiEEENS1_10collective13CollectiveMmaINS1_34MainloopSm90TmaGmmaWarpSpecializedILi3ENS5_IJNS4_1CILi1EEENSA_ILi2EEESB_EEENS1_32KernelTmaWarpSpecializedPingpongEEENS5_IJNSA_ILi64EEESG_NSA_ILi128EEEEEENS_10tfloat32_tENS5_IJlSB_lEEESJ_SK_NS4_8TiledMMAINS4_8MMA_AtomIJNS4_4SM904GMMA29MMA_64x64x8_F32TF32TF32_SS_TNILNSO_7ScaleInE1ELSQ_1EEEEEENS4_6LayoutINS5_IJSB_SB_SB_EEENS5_IJNSA_ILi0EEESV_SV_EEEEENS5_IJNS4_10UnderscoreESY_SY_EEEEENS4_23SM90_TMA_LOAD_MULTICASTENS4_14ComposedLayoutINS4_7SwizzleILi3ELi4ELi3EEENS4_18smem_ptr_flag_bitsILi32EEENST_INS5_IJNSA_ILi8EEENSA_ILi32EEEEEENS5_IJS18_SB_EEEEEEEvNS4_8identityENS4_13SM90_TMA_LOADES1C_vS1D_EENS_8epilogue10collective6detail29Sm90TmaWarpSpecializedAdapterINS1H_15DefaultEpilogueISJ_SK_SK_NS1G_6thread17LinearCombinationISJ_Li1EffLNS1L_9ScaleType4KindE0ELNS_15FloatRoundStyleE2ESJ_EENS1_15EpilogueDefaultEEEEEvvEEEEvNT_6ParamsE:
        .type           _ZN7cutlass13device_kernelINS_4gemm6kernel13GemmUniversalIN4cute5tupleIJiiiiEEENS1_10collective13CollectiveMmaINS1_34MainloopSm90TmaGmmaWarpSpecializedILi3ENS5_IJNS4_1CILi1EEENSA_ILi2EEESB_EEENS1_32KernelTmaWarpSpecializedPingpongEEENS5_IJNSA_ILi64EEESG_NSA_ILi128EEEEEENS_10tfloat32_tENS5_IJlSB_lEEESJ_SK_NS4_8TiledMMAINS4_8MMA_AtomIJNS4_4SM904GMMA29MMA_64x64x8_F32TF32TF32_SS_TNILNSO_7ScaleInE1ELSQ_1EEEEEENS4_6LayoutINS5_IJSB_SB_SB_EEENS5_IJNSA_ILi0EEESV_SV_EEEEENS5_IJNS4_10UnderscoreESY_SY_EEEEENS4_23SM90_TMA_LOAD_MULTICASTENS4_14ComposedLayoutINS4_7SwizzleILi3ELi4ELi3EEENS4_18smem_ptr_flag_bitsILi32EEENST_INS5_IJNSA_ILi8EEENSA_ILi32EEEEEENS5_IJS18_SB_EEEEEEEvNS4_8identityENS4_13SM90_TMA_LOADES1C_vS1D_EENS_8epilogue10collective6detail29Sm90TmaWarpSpecializedAdapterINS1H_15DefaultEpilogueISJ_SK_SK_NS1G_6thread17LinearCombinationISJ_Li1EffLNS1L_9ScaleType4KindE0ELNS_15FloatRoundStyleE2ESJ_EENS1_15EpilogueDefaultEEEEEvvEEEEvNT_6ParamsE,@function
        .size           _ZN7cutlass13device_kernelINS_4gemm6kernel13GemmUniversalIN4cute5tupleIJiiiiEEENS1_10collective13CollectiveMmaINS1_34MainloopSm90TmaGmmaWarpSpecializedILi3ENS5_IJNS4_1CILi1EEENSA_ILi2EEESB_EEENS1_32KernelTmaWarpSpecializedPingpongEEENS5_IJNSA_ILi64EEESG_NSA_ILi128EEEEEENS_10tfloat32_tENS5_IJlSB_lEEESJ_SK_NS4_8TiledMMAINS4_8MMA_AtomIJNS4_4SM904GMMA29MMA_64x64x8_F32TF32TF32_SS_TNILNSO_7ScaleInE1ELSQ_1EEEEEENS4_6LayoutINS5_IJSB_SB_SB_EEENS5_IJNSA_ILi0EEESV_SV_EEEEENS5_IJNS4_10UnderscoreESY_SY_EEEEENS4_23SM90_TMA_LOAD_MULTICASTENS4_14ComposedLayoutINS4_7SwizzleILi3ELi4ELi3EEENS4_18smem_ptr_flag_bitsILi32EEENST_INS5_IJNSA_ILi8EEENSA_ILi32EEEEEENS5_IJS18_SB_EEEEEEEvNS4_8identityENS4_13SM90_TMA_LOADES1C_vS1D_EENS_8epilogue10collective6detail29Sm90TmaWarpSpecializedAdapterINS1H_15DefaultEpilogueISJ_SK_SK_NS1G_6thread17LinearCombinationISJ_Li1EffLNS1L_9ScaleType4KindE0ELNS_15FloatRoundStyleE2ESJ_EENS1_15EpilogueDefaultEEEEEvvEEEEvNT_6ParamsE,(.L_x_135 - _ZN7cutlass13device_kernelINS_4gemm6kernel13GemmUniversalIN4cute5tupleIJiiiiEEENS1_10collective13CollectiveMmaINS1_34MainloopSm90TmaGmmaWarpSpecializedILi3ENS5_IJNS4_1CILi1EEENSA_ILi2EEESB_EEENS1_32KernelTmaWarpSpecializedPingpongEEENS5_IJNSA_ILi64EEESG_NSA_ILi128EEEEEENS_10tfloat32_tENS5_IJlSB_lEEESJ_SK_NS4_8TiledMMAINS4_8MMA_AtomIJNS4_4SM904GMMA29MMA_64x64x8_F32TF32TF32_SS_TNILNSO_7ScaleInE1ELSQ_1EEEEEENS4_6LayoutINS5_IJSB_SB_SB_EEENS5_IJNSA_ILi0EEESV_SV_EEEEENS5_IJNS4_10UnderscoreESY_SY_EEEEENS4_23SM90_TMA_LOAD_MULTICASTENS4_14ComposedLayoutINS4_7SwizzleILi3ELi4ELi3EEENS4_18smem_ptr_flag_bitsILi32EEENST_INS5_IJNSA_ILi8EEENSA_ILi32EEEEEENS5_IJS18_SB_EEEEEEEvNS4_8identityENS4_13SM90_TMA_LOADES1C_vS1D_EENS_8epilogue10collective6detail29Sm90TmaWarpSpecializedAdapterINS1H_15DefaultEpilogueISJ_SK_SK_NS1G_6thread17LinearCombinationISJ_Li1EffLNS1L_9ScaleType4KindE0ELNS_15FloatRoundStyleE2ESJ_EENS1_15EpilogueDefaultEEEEEvvEEEEvNT_6ParamsE)
        .other          _ZN7cutlass13device_kernelINS_4gemm6kernel13GemmUniversalIN4cute5tupleIJiiiiEEENS1_10collective13CollectiveMmaINS1_34MainloopSm90TmaGmmaWarpSpecializedILi3ENS5_IJNS4_1CILi1EEENSA_ILi2EEESB_EEENS1_32KernelTmaWarpSpecializedPingpongEEENS5_IJNSA_ILi64EEESG_NSA_ILi128EEEEEENS_10tfloat32_tENS5_IJlSB_lEEESJ_SK_NS4_8TiledMMAINS4_8MMA_AtomIJNS4_4SM904GMMA29MMA_64x64x8_F32TF32TF32_SS_TNILNSO_7ScaleInE1ELSQ_1EEEEEENS4_6LayoutINS5_IJSB_SB_SB_EEENS5_IJNSA_ILi0EEESV_SV_EEEEENS5_IJNS4_10UnderscoreESY_SY_EEEEENS4_23SM90_TMA_LOAD_MULTICASTENS4_14ComposedLayoutINS4_7SwizzleILi3ELi4ELi3EEENS4_18smem_ptr_flag_bitsILi32EEENST_INS5_IJNSA_ILi8EEENSA_ILi32EEEEEENS5_IJS18_SB_EEEEEEEvNS4_8identityENS4_13SM90_TMA_LOADES1C_vS1D_EENS_8epilogue10collective6detail29Sm90TmaWarpSpecializedAdapterINS1H_15DefaultEpilogueISJ_SK_SK_NS1G_6thread17LinearCombinationISJ_Li1EffLNS1L_9ScaleType4KindE0ELNS_15FloatRoundStyleE2ESJ_EENS1_15EpilogueDefaultEEEEEvvEEEEvNT_6ParamsE,@"STO_CUDA_ENTRY STV_DEFAULT"
_ZN7cutlass13device_kernelINS_4gemm6kernel13GemmUniversalIN4cute5tupleIJiiiiEEENS1_10collective13CollectiveMmaINS1_34MainloopSm90TmaGmmaWarpSpecializedILi3ENS5_IJNS4_1CILi1EEENSA_ILi2EEESB_EEENS1_32KernelTmaWarpSpecializedPingpongEEENS5_IJNSA_ILi64EEESG_NSA_ILi128EEEEEENS_10tfloat32_tENS5_IJlSB_lEEESJ_SK_NS4_8TiledMMAINS4_8MMA_AtomIJNS4_4SM904GMMA29MMA_64x64x8_F32TF32TF32_SS_TNILNSO_7ScaleInE1ELSQ_1EEEEEENS4_6LayoutINS5_IJSB_SB_SB_EEENS5_IJNSA_ILi0EEESV_SV_EEEEENS5_IJNS4_10UnderscoreESY_SY_EEEEENS4_23SM90_TMA_LOAD_MULTICASTENS4_14ComposedLayoutINS4_7SwizzleILi3ELi4ELi3EEENS4_18smem_ptr_flag_bitsILi32EEENST_INS5_IJNSA_ILi8EEENSA_ILi32EEEEEENS5_IJS18_SB_EEEEEEEvNS4_8identityENS4_13SM90_TMA_LOADES1C_vS1D_EENS_8epilogue10collective6detail29Sm90TmaWarpSpecializedAdapterINS1H_15DefaultEpilogueISJ_SK_SK_NS1G_6thread17LinearCombinationISJ_Li1EffLNS1L_9ScaleType4KindE0ELNS_15FloatRoundStyleE2ESJ_EENS1_15EpilogueDefaultEEEEEvvEEEEvNT_6ParamsE:
[----:B------:R-:W0:Y:S02]  /*0000*/  LDC R1, c[0x0][0x28] ;  /* 0x00000a00ff017b82 */ /* 0x000e240000000800 */
[----:B0-----:R-:W-:Y:S01]  /*0010*/  VIADD R1, R1, 0xfffffff8 ;  /* 0xfffffff801017836 */ /* 0x001fe20000000000 */
[----:B------:R-:W0:Y:S01]  /*0020*/  S2R R4, SR_TID.X ;  /* 0x0000000000047919 */ /* 0x000e220000002100 */
[----:B------:R-:W-:Y:S01]  /*0030*/  ELECT P0, URZ, PT ;  /* 0x00000000003f782f */ /* 0x000fe20003800000 */
[----:B------:R-:W-:Y:S01]  /*0040*/  BSSY B0, `(.L_x_0) ;  /* 0x000000f000007945 */ /* 0x000fe20003800000 */
[--C-:B0-----:R-:W-:Y:S02]  /*0050*/  SHF.R.U32.HI R0, RZ, 0x5, R4.reuse ;  /* 0x00000005ff007819 */ /* 0x101fe40000011604 */
[----:B------:R-:W-:-:S03]  /*0060*/  SHF.R.U32.HI R7, RZ, 0x7, R4 ;  /* 0x00000007ff077819 */ /* 0x000fc60000011604 */
[----:B------:R-:W0:Y:S04]  /*0070*/  SHFL.IDX PT, R2, R0, RZ, 0x1f ;  /* 0x00001fff00027589 */ /* 0x000e2800000e0000 */
[----:B------:R1:W2:Y:S01]  /*0080*/  SHFL.IDX PT, R8, R7, RZ, 0x1f ;  /* 0x00001fff07087589 */ /* 0x0002a200000e0000 */
[----:B0-----:R-:W-:-:S13]  /*0090*/  ISETP.NE.OR P0, PT, R2, RZ, !P0 ;  /* 0x000000ff0200720c */ /* 0x001fda0004705670 */
[----:B-12---:R-:W-:Y:S05]  /*00a0*/  @P0 BRA `(.L_x_1) ;  /* 0x0000000000200947 */ /* 0x006fea0003800000 */
[----:B------:R-:W-:Y:S02]  /*00b0*/  ULDC.64 UR4, c[0x0][0x198] ;  /* 0x0000660000047ab9 */ /* 0x000fe40000000a00 */
[----:B------:R-:W-:Y:S02]  /*00c0*/  UIADD3 UR6, UP0, UR4, 0xf0, URZ ;  /* 0x000000f004067890 */ /* 0x000fe4000ff1e03f */
[----:B------:R-:W-:Y:S02]  /*00d0*/  UIADD3 UR4, UP1, UR4, 0x1f0, URZ ;  /* 0x000001f004047890 */ /* 0x000fe4000ff3e03f */
[----:B------:R-:W-:Y:S02]  /*00e0*/  UIADD3.X UR7, URZ, UR5, URZ, UP0, !UPT ;  /* 0x000000053f077290 */ /* 0x000fe400087fe43f */
[----:B------:R-:W-:-:S07]  /*00f0*/  UIADD3.X UR5, URZ, UR5, URZ, UP1, !UPT ;  /* 0x000000053f057290 */ /* 0x000fce0008ffe43f */
[----:B------:R0:W-:Y:S02]  /*0100*/  UTMACCTL.PF [UR6] ;  /* 0x00000000060079b9 */ /* 0x0001e40008040000 */
[----:B------:R0:W-:Y:S02]  /*0110*/  UTMACCTL.PF [UR4] ;  /* 0x00000000040079b9 */ /* 0x0001e40008040000 */
[----:B0-----:R-:W-:Y:S01]  /*0120*/  NOP ;  /* 0x0000000000007918 */ /* 0x001fe20000000000 */
.L_x_1:
[----:B------:R-:W-:Y:S05]  /*0130*/  BSYNC B0 ;  /* 0x0000000000007941 */ /* 0x000fea0003800000 */
.L_x_0:
[----:B------:R-:W0:Y:S01]  /*0140*/  SHFL.IDX PT, R9, R0, RZ, 0x1f ;  /* 0x00001fff00097589 */ /* 0x000e2200000e0000 */
[----:B------:R-:W-:Y:S02]  /*0150*/  SHF.R.S32.HI R3, RZ, 0x1f, R4 ;  /* 0x0000001fff037819 */ /* 0x000fe40000011404 */
[----:B0-----:R-:W-:-:S13]  /*0160*/  ISETP.NE.AND P0, PT, R9, RZ, PT ;  /* 0x000000ff0900720c */ /* 0x001fda0003f05270 */
[----:B------:R-:W-:Y:S05]  /*0170*/  @P0 BRA `(.L_x_2) ;  /* 0x0000000000500947 */ /* 0x000fea0003800000 */
[----:B------:R-:W0:Y:S01]  /*0180*/  S2UR UR8, SR_CgaCtaId ;  /* 0x00000000000879c3 */ /* 0x000e220000008800 */
[----:B------:R-:W-:Y:S01]  /*0190*/  UMOV UR4, 0x400 ;  /* 0x0000040000047882 */ /* 0x000fe20000000000 */
[----:B------:R-:W-:Y:S01]  /*01a0*/  UMOV UR5, 0x1 ;  /* 0x0000000100057882 */ /* 0x000fe20000000000 */
[----:B------:R-:W-:Y:S01]  /*01b0*/  UMOV UR6, 0x2 ;  /* 0x0000000200067882 */ /* 0x000fe20000000000 */
[----:B------:R-:W-:Y:S01]  /*01c0*/  ELECT P0, URZ, PT ;  /* 0x00000000003f782f */ /* 0x000fe20003800000 */
[----:B------:R-:W-:-:S04]  /*01d0*/  UIADD3 UR6, -UR6, 0x100000, URZ ;  /* 0x0010000006067890 */ /* 0x000fc8000fffe13f */
[----:B------:R-:W-:Y:S02]  /*01e0*/  USHF.L.U32 UR7, UR6, 0xb, URZ ;  /* 0x0000000b06077899 */ /* 0x000fe4000800063f */
[----:B------:R-:W-:Y:S02]  /*01f0*/  USHF.L.U32 UR6, UR6, 0x1, URZ ;  /* 0x0000000106067899 */ /* 0x000fe4000800063f */
[----:B0-----:R-:W-:Y:S02]  /*0200*/  ULEA UR8, UR8, UR4, 0x18 ;  /* 0x0000000408087291 */ /* 0x001fe4000f8ec03f */
[----:B------:R-:W-:-:S04]  /*0210*/  UIADD3 UR4, -UR5, 0x100000, URZ ;  /* 0x0010000005047890 */ /* 0x000fc8000fffe13f */
[----:B------:R-:W-:Y:S02]  /*0220*/  USHF.L.U32 UR5, UR4, 0xb, URZ ;  /* 0x0000000b04057899 */ /* 0x000fe4000800063f */
[----:B------:R-:W-:Y:S01]  /*0230*/  USHF.L.U32 UR4, UR4, 0x1, URZ ;  /* 0x0000000104047899 */ /* 0x000fe2000800063f */
[----:B------:R-:W0:Y:S11]  /*0240*/  FENCE.VIEW.ASYNC.S ;  /* 0x00000000000073c6 */ /* 0x000e360000000000 */
[----:B0-----:R0:W1:Y:S01]  /*0250*/  SYNCS.EXCH.64 URZ, [UR8], UR4 ;  /* 0x00000004083f75b2 */ /* 0x0010620008000100 */
[----:B------:R0:W2:Y:S01]  /*0260*/  SYNCS.EXCH.64 URZ, [UR8+0x18], UR6 ;  /* 0x00001806083f75b2 */ /* 0x0000a20008000100 */
[----:B------:R0:W3:Y:S01]  /*0270*/  SYNCS.EXCH.64 URZ, [UR8+0x8], UR4 ;  /* 0x00000804083f75b2 */ /* 0x0000e20008000100 */
[----:B------:R0:W4:Y:S01]  /*0280*/  SYNCS.EXCH.64 URZ, [UR8+0x20], UR6 ;  /* 0x00002006083f75b2 */ /* 0x0001220008000100 */
[----:B------:R0:W0:Y:S01]  /*0290*/  SYNCS.EXCH.64 URZ, [UR8+0x10], UR4 ;  /* 0x00001004083f75b2 */ /* 0x0000220008000100 */
[----:B------:R0:W0:Y:S01]  /*02a0*/  SYNCS.EXCH.64 URZ, [UR8+0x28], UR6 ;  /* 0x00002806083f75b2 */ /* 0x0000220008000100 */
[----:B------:R-:W-:Y:S01]  /*02b0*/  NOP ;  /* 0x0000000000007918 */ /* 0x000fe20000000000 */
.L_x_2:
[----:B------:R-:W5:Y:S01]  /*02c0*/  SHFL.IDX PT, R12, R0, RZ, 0x1f ;  /* 0x00001fff000c7589 */ /* 0x000f6200000e0000 */
[----:B------:R-:W-:Y:S01]  /*02d0*/  LEA.HI R3, R3, R4, RZ, 0x7 ;  /* 0x0000000403037211 */ /* 0x000fe200078f38ff */
[----:B------:R-:W1:Y:S01]  /*02e0*/  S2UR UR12, SR_CTAID.X ;  /* 0x00000000000c79c3 */ /* 0x000e620000002500 */
[----:B------:R-:W-:Y:S01]  /*02f0*/  ELECT P0, URZ, PT ;  /* 0x00000000003f782f */ /* 0x000fe20003800000 */
[----:B------:R0:W2:Y:S01]  /*0300*/  SHFL.IDX PT, R11, R0, RZ, 0x1f ;  /* 0x00001fff000b7589 */ /* 0x0000a200000e0000 */
[----:B------:R-:W-:Y:S02]  /*0310*/  LOP3.LUT R3, R3, 0xffffff80, RZ, 0xc0, !PT ;  /* 0xffffff8003037812 */ /* 0x000fe400078ec0ff */
[----:B------:R-:W-:Y:S01]  /*0320*/  ELECT P1, URZ, PT ;  /* 0x00000000003f782f */ /* 0x000fe20003820000 */
[----:B------:R-:W-:Y:S01]  /*0330*/  NOP ;  /* 0x0000000000007918 */ /* 0x000fe20000000000 */
[----:B------:R-:W3:Y:S01]  /*0340*/  S2R R6, SR_CTAID.Y ;  /* 0x0000000000067919 */ /* 0x000ee20000002600 */
[----:B0-----:R-:W-:Y:S01]  /*0350*/  ULDC UR4, c[0x0][0x150] ;  /* 0x0000540000047ab9 */ /* 0x001fe20000000800 */
[----:B------:R-:W-:Y:S01]  /*0360*/  IMAD.IADD R5, R4, 0x1, -R3 ;  /* 0x0000000104057824 */ /* 0x000fe200078e0a03 */
[----:B------:R-:W0:Y:S01]  /*0370*/  LDC R25, c[0x0][0x148] ;  /* 0x00005200ff197b82 */ /* 0x000e220000000800 */
[----:B------:R-:W-:Y:S01]  /*0380*/  SHF.R.S32.HI R0, RZ, 0x1f, R9 ;  /* 0x0000001fff007819 */ /* 0x000fe20000011409 */
[----:B------:R-:W4:Y:S01]  /*0390*/  SHFL.IDX PT, R15, R7, RZ, 0x1f ;  /* 0x00001fff070f7589 */ /* 0x000f2200000e0000 */
[----:B------:R-:W-:Y:S01]  /*03a0*/  UMOV UR11, 0x80 ;  /* 0x00000080000b7882 */ /* 0x000fe20000000000 */
[----:B------:R-:W-:Y:S01]  /*03b0*/  SHF.R.S32.HI R20, RZ, 0x1f, R5 ;  /* 0x0000001fff147819 */ /* 0x000fe20000011405 */
[----:B------:R-:W-:Y:S01]  /*03c0*/  NOP ;  /* 0x0000000000007918 */ /* 0x000fe20000000000 */
[----:B------:R-:W-:Y:S01]  /*03d0*/  LEA.HI R0, R0, R9, RZ, 0x2 ;  /* 0x0000000900007211 */ /* 0x000fe200078f10ff */
[----:B------:R-:W-:Y:S01]  /*03e0*/  VIADD R35, R8, 0xffffffff ;  /* 0xffffffff08237836 */ /* 0x000fe20000000000 */
[----:B------:R-:W-:Y:S01]  /*03f0*/  LEA.HI R3, R20, R5, RZ, 0x3 ;  /* 0x0000000514037211 */ /* 0x000fe200078f18ff */
[----:B------:R-:W4:Y:S01]  /*0400*/  LDC R13, c[0x0][0x140] ;  /* 0x00005000ff0d7b82 */ /* 0x000f220000000800 */
[----:B------:R-:W-:-:S02]  /*0410*/  LOP3.LUT R0, R0, 0x3ffffffc, RZ, 0xc0, !PT ;  /* 0x3ffffffc00007812 */ /* 0x000fc400078ec0ff */
[--C-:B------:R-:W-:Y:S02]  /*0420*/  SHF.R.S32.HI R10, RZ, 0x3, R3.reuse ;  /* 0x00000003ff0a7819 */ /* 0x100fe40000011403 */
[----:B------:R-:W-:Y:S01]  /*0430*/  SHF.R.S32.HI R3, RZ, 0x1f, R3 ;  /* 0x0000001fff037819 */ /* 0x000fe20000011403 */
[----:B------:R-:W-:Y:S01]  /*0440*/  IMAD.IADD R0, R9, 0x1, -R0 ;  /* 0x0000000109007824 */ /* 0x000fe200078e0a00 */
[----:B-----5:R-:W-:Y:S02]  /*0450*/  ISETP.NE.OR P0, PT, R12, RZ, !P0 ;  /* 0x000000ff0c00720c */ /* 0x020fe40004705670 */
[----:B------:R-:W-:Y:S01]  /*0460*/  LEA.HI R3, R3, R10, RZ, 0x2 ;  /* 0x0000000a03037211 */ /* 0x000fe200078f10ff */
[----:B------:R-:W5:Y:S01]  /*0470*/  LDC R12, c[0x0][0x144] ;  /* 0x00005100ff0c7b82 */ /* 0x000f620000000800 */
[----:B--2---:R-:W-:Y:S02]  /*0480*/  ISETP.NE.OR P1, PT, R11, RZ, !P1 ;  /* 0x000000ff0b00720c */ /* 0x004fe40004f25670 */
[----:B------:R-:W-:-:S02]  /*0490*/  LOP3.LUT R11, R3, 0xfffffffc, RZ, 0xc0, !PT ;  /* 0xfffffffc030b7812 */ /* 0x000fc400078ec0ff */
[----:B------:R-:W-:Y:S02]  /*04a0*/  SHF.R.S32.HI R3, RZ, 0x1f, R2 ;  /* 0x0000001fff037819 */ /* 0x000fe40000011402 */
[----:B------:R-:W-:Y:S01]  /*04b0*/  ISETP.GE.U32.AND P5, PT, R35, 0x2, PT ;  /* 0x000000022300780c */ /* 0x000fe20003fa6070 */
[----:B------:R-:W-:Y:S01]  /*04c0*/  IMAD.IADD R11, R10, 0x1, -R11 ;  /* 0x000000010a0b7824 */ /* 0x000fe200078e0a0b */
[----:B-1----:R-:W-:Y:S01]  /*04d0*/  I2FP.F32.U32 R10, UR12 ;  /* 0x0000000c000a7c45 */ /* 0x002fe20008201000 */
[----:B------:R-:W-:Y:S01]  /*04e0*/  VOTEU.ALL UP0, P0 ;  /* 0x00000000003f7886 */ /* 0x000fe20000000000 */
[----:B---3--:R-:W-:Y:S01]  /*04f0*/  I2FP.F32.U32 R9, R6 ;  /* 0x0000000600097245 */ /* 0x008fe20000201000 */
[----:B------:R-:W-:Y:S01]  /*0500*/  IMAD R0, R0, 0x4, R11 ;  /* 0x0000000400007824 */ /* 0x000fe200078e020b */
[----:B------:R-:W-:Y:S01]  /*0510*/  LEA.HI R3, R3, R2, RZ, 0x2 ;  /* 0x0000000203037211 */ /* 0x000fe200078f10ff */
[----:B------:R-:W-:Y:S01]  /*0520*/  VOTEU.ALL UP1, P1 ;  /* 0x00000000003f7886 */ /* 0x000fe20000820000 */
[----:B------:R-:W-:Y:S01]  /*0530*/  FMUL R10, R10, UR4 ;  /* 0x000000040a0a7c20 */ /* 0x000fe20008400000 */
[----:B------:R-:W1:Y:S01]  /*0540*/  @!UP0 S2UR UR7, SR_CgaCtaId ;  /* 0x00000000000789c3 */ /* 0x000e620000008800 */
[----:B------:R-:W-:Y:S01]  /*0550*/  ULDC UR4, c[0x0][0x154] ;  /* 0x0000550000047ab9 */ /* 0x000fe20000000800 */
[----:B------:R-:W-:Y:S01]  /*0560*/  LOP3.LUT R3, R3, 0xfffffffc, RZ, 0xc0, !PT ;  /* 0xfffffffc03037812 */ /* 0x000fe200078ec0ff */
[----:B------:R-:W-:Y:S01]  /*0570*/  FMUL R9, R9, UR4 ;  /* 0x0000000409097c20 */ /* 0x000fe20008400000 */
[----:B------:R-:W-:Y:S01]  /*0580*/  UMOV UR4, 0x20 ;  /* 0x0000002000047882 */ /* 0x000fe20000000000 */
[----:B------:R-:W2:Y:S01]  /*0590*/  F2I.U32.TRUNC.NTZ R10, R10 ;  /* 0x0000000a000a7305 */ /* 0x000ea2000020f000 */
[----:B------:R-:W-:Y:S01]  /*05a0*/  @!UP0 UMOV UR6, 0x400 ;  /* 0x0000040000068882 */ /* 0x000fe20000000000 */
[----:B------:R-:W-:Y:S01]  /*05b0*/  IMAD.IADD R14, R2, 0x1, -R3 ;  /* 0x00000001020e7824 */ /* 0x000fe200078e0a03 */
[----:B------:R-:W3:Y:S01]  /*05c0*/  @!UP1 S2UR UR10, SR_CgaCtaId ;  /* 0x00000000000a99c3 */ /* 0x000ee20000008800 */
[----:B------:R-:W-:Y:S01]  /*05d0*/  IMAD.SHL.U32 R3, R0, 0x4, RZ ;  /* 0x0000000400037824 */ /* 0x000fe200078e00ff */
[----:B------:R-:W-:-:S04]  /*05e0*/  @!UP0 UIADD3 UR4, -UR4, 0x100000, URZ ;  /* 0x0010000004048890 */ /* 0x000fc8000fffe13f */
[----:B------:R-:W-:Y:S02]  /*05f0*/  @!UP0 USHF.L.U32 UR5, UR4, 0xb, URZ ;  /* 0x0000000b04058899 */ /* 0x000fe4000800063f */
[----:B------:R-:W-:Y:S01]  /*0600*/  @!UP0 USHF.L.U32 UR4, UR4, 0x1, URZ ;  /* 0x0000000104048899 */ /* 0x000fe2000800063f */
[----:B----4-:R-:W-:Y:S01]  /*0610*/  ISETP.EQ.U32.AND P3, PT, R13, 0x1, PT ;  /* 0x000000010d00780c */ /* 0x010fe20003f62070 */
[----:B------:R-:W-:Y:S01]  /*0620*/  @!UP1 UMOV UR9, 0x400 ;  /* 0x0000040000099882 */ /* 0x000fe20000000000 */
[----:B------:R-:W4:Y:S01]  /*0630*/  F2I.U32.TRUNC.NTZ R9, R9 ;  /* 0x0000000900097305 */ /* 0x000f22000020f000 */
[----:B------:R-:W-:Y:S01]  /*0640*/  LOP3.LUT R56, R0, 0xc, R3, 0x78, !PT ;  /* 0x0000000c00387812 */ /* 0x000fe200078e7803 */
[----:B------:R-:W-:Y:S01]  /*0650*/  VOTEU.ALL UP2, P1 ;  /* 0x00000000003f7886 */ /* 0x000fe20000840000 */
[----:B------:R-:W-:Y:S01]  /*0660*/  VOTEU.ALL UP3, P1 ;  /* 0x00000000003f7886 */ /* 0x000fe20000860000 */
[----:B------:R-:W-:Y:S01]  /*0670*/  VOTEU.ALL UP4, P1 ;  /* 0x00000000003f7886 */ /* 0x000fe20000880000 */
[----:B------:R-:W-:Y:S01]  /*0680*/  VOTEU.ALL UP5, P1 ;  /* 0x00000000003f7886 */ /* 0x000fe200008a0000 */
[----:B------:R-:W-:Y:S01]  /*0690*/  ISETP.NE.AND P1, PT, R14, 0x3, PT ;  /* 0x000000030e00780c */ /* 0x000fe20003f25270 */
[----:B--2---:R-:W-:Y:S01]  /*06a0*/  IMAD.MOV R21, RZ, RZ, -R10 ;  /* 0x000000ffff157224 */ /* 0x004fe200078e0a0a */
[----:B------:R-:W-:-:S02]  /*06b0*/  R2UR UR43, R15 ;  /* 0x000000000f2b72ca */ /* 0x000fc400000e0000 */
[----:B------:R-:W-:Y:S01]  /*06c0*/  ISETP.EQ.OR P1, PT, R14, RZ, !P1 ;  /* 0x000000ff0e00720c */ /* 0x000fe20004f22670 */
[----:B-1----:R-:W-:Y:S01]  /*06d0*/  @!UP0 ULEA UR8, UR7, UR6, 0x18 ;  /* 0x0000000607088291 */ /* 0x002fe2000f8ec03f */
[----:B-----5:R-:W-:Y:S01]  /*06e0*/  IMAD R21, R12, R21, UR12 ;  /* 0x0000000c0c157e24 */ /* 0x020fe2000f8e0215 */
[----:B------:R-:W-:-:S04]  /*06f0*/  @!UP1 UIADD3 UR6, -UR11, 0x100000, URZ ;  /* 0x001000000b069890 */ /* 0x000fc8000fffe13f */
[----:B------:R-:W-:Y:S02]  /*0700*/  @!UP1 USHF.L.U32 UR7, UR6, 0xb, URZ ;  /* 0x0000000b06079899 */ /* 0x000fe4000800063f */
[----:B------:R-:W-:Y:S01]  /*0710*/  @!UP1 USHF.L.U32 UR6, UR6, 0x1, URZ ;  /* 0x0000000106069899 */ /* 0x000fe2000800063f */
[C---:B------:R-:W-:Y:S01]  /*0720*/  ISETP.EQ.AND P1, PT, R8.reuse, RZ, P1 ;  /* 0x000000ff0800720c */ /* 0x040fe20000f22270 */
[----:B----4-:R-:W-:Y:S01]  /*0730*/  IMAD.MOV R24, RZ, RZ, -R9 ;  /* 0x000000ffff187224 */ /* 0x010fe200078e0a09 */
[----:B------:R-:W-:Y:S01]  /*0740*/  VOTEU.ALL UP0, P0 ;  /* 0x00000000003f7886 */ /* 0x000fe20000000000 */
[----:B------:R-:W-:Y:S01]  /*0750*/  ISETP.NE.AND P2, PT, R8, RZ, PT ;  /* 0x000000ff0800720c */ /* 0x000fe20003f45270 */
[----:B---3--:R-:W-:Y:S01]  /*0760*/  @!UP1 ULEA UR9, UR10, UR9, 0x18 ;  /* 0x000000090a099291 */ /* 0x008fe2000f8ec03f */
[----:B0-----:R-:W-:Y:S01]  /*0770*/  IMAD R3, R25, R24, R6 ;  /* 0x0000001819037224 */ /* 0x001fe200078e0206 */
[----:B------:R-:W-:Y:S01]  /*0780*/  VOTEU.ALL UP1, P0 ;  /* 0x00000000003f7886 */ /* 0x000fe20000020000 */
[----:B------:R-:W-:Y:S01]  /*0790*/  LOP3.LUT P0, RZ, R5, 0x7, RZ, 0xc0, !PT ;  /* 0x0000000705ff7812 */ /* 0x000fe2000780c0ff */
[----:B------:R-:W0:Y:S02]  /*07a0*/  FENCE.VIEW.ASYNC.S ;  /* 0x00000000000073c6 */ /* 0x000e240000000000 */
[----:B0-----:R0:W1:Y:S01]  /*07b0*/  @!UP0 SYNCS.EXCH.64 URZ, [UR8+0x60], UR4 ;  /* 0x00006004083f85b2 */ /* 0x0010620008000100 */
[----:B------:R-:W-:-:S02]  /*07c0*/  SEL R23, RZ, 0x1, !P1 ;  /* 0x00000001ff177807 */ /* 0x000fc40004800000 */
[----:B------:R-:W-:Y:S02]  /*07d0*/  ISETP.NE.AND P4, PT, R3, R56, PT ;  /* 0x000000380300720c */ /* 0x000fe40003f85270 */
[----:B------:R-:W-:Y:S02]  /*07e0*/  ISETP.LT.U32.AND P0, PT, R56, 0x2, !P0 ;  /* 0x000000023800780c */ /* 0x000fe40004701070 */
[----:B------:R-:W-:Y:S02]  /*07f0*/  ISETP.EQ.OR P4, PT, R21, RZ, !P4 ;  /* 0x000000ff1500720c */ /* 0x000fe40006782670 */
[----:B------:R-:W-:Y:S02]  /*0800*/  SEL R23, R23, 0x2, P5 ;  /* 0x0000000217177807 */ /* 0x000fe40002800000 */
[----:B------:R-:W-:-:S04]  /*0810*/  PLOP3.LUT P0, PT, P0, P4, PT, 0x80, 0x0 ;  /* 0x000000000000781c */ /* 0x000fc80000709070 */
[----:B------:R-:W-:Y:S01]  /*0820*/  P2R R71, PR, RZ, 0x1 ;  /* 0x00000001ff477803 */ /* 0x000fe20000000000 */
[----:B------:R0:W2:Y:S01]  /*0830*/  @!UP1 SYNCS.EXCH.64 URZ, [UR8+0x68], UR4 ;  /* 0x00006804083f95b2 */ /* 0x0000a20008000100 */
[----:B------:R-:W-:Y:S01]  /*0840*/  NOP ;  /* 0x0000000000007918 */ /* 0x000fe20000000000 */
[----:B------:R0:W3:Y:S01]  /*0850*/  @!UP2 SYNCS.EXCH.64 URZ, [UR9+0x40], UR6 ;  /* 0x00004006093fa5b2 */ /* 0x0000e20008000100 */
[----:B------:R0:W4:Y:S01]  /*0860*/  @!UP3 SYNCS.EXCH.64 URZ, [UR9+0x48], UR6 ;  /* 0x00004806093fb5b2 */ /* 0x0001220008000100 */
[----:B------:R0:W0:Y:S01]  /*0870*/  @!UP4 SYNCS.EXCH.64 URZ, [UR9+0x50], UR6 ;  /* 0x00005006093fc5b2 */ /* 0x0000220008000100 */
[----:B------:R0:W0:Y:S01]  /*0880*/  @!UP5 SYNCS.EXCH.64 URZ, [UR9+0x58], UR6 ;  /* 0x00005806093fd5b2 */ /* 0x0000220008000100 */
[----:B------:R-:W-:Y:S01]  /*0890*/  NOP ;  /* 0x0000000000007918 */ /* 0x000fe20000000000 */
[----:B------:R-:W-:Y:S05]  /*08a0*/  @!P3 BRA `(.L_x_3) ;  /* 0x000000000008b947 */ /* 0x000fea0003800000 */
[----:B01234-:R-:W-:Y:S01]  /*08b0*/  UCGABAR_ARV ;  /* 0x00000000000079c7 */ /* 0x01ffe20008000000 */
[----:B------:R-:W-:Y:S05]  /*08c0*/  BRA `(.L_x_4) ;  /* 0x0000000000047947 */ /* 0x000fea0003800000 */
.L_x_3:
[----:B01234-:R-:W-:Y:S01]  /*08d0*/  NOP ;  /* 0x0000000000007918 */ /* 0x01ffe20000000000 */
.L_x_4:
[----:B------:R-:W-:Y:S01]  /*08e0*/  ULDC.64 UR4, c[0x0][0x598] ;  /* 0x0001660000047ab9 */ /* 0x000fe20000000a00 */
[----:B------:R-:W-:Y:S01]  /*08f0*/  ULDC.64 UR48, c[0x0][0x208] ;  /* 0x0000820000307ab9 */ /* 0x000fe20000000a00 */
[----:B------:R-:W-:-:S04]  /*0900*/  ISETP.NE.U32.AND P0, PT, RZ, UR4, PT ;  /* 0x00000004ff007c0c */ /* 0x000fc8000bf05070 */
[----:B------:R-:W-:-:S13]  /*0910*/  ISETP.NE.AND.EX P0, PT, RZ, UR5, PT, P0 ;  /* 0x00000005ff007c0c */ /* 0x000fda000bf05300 */
[----:B------:R-:W-:Y:S05]  /*0920*/  @!P0 BRA `(.L_x_5) ;  /* 0x00000000001c8947 */ /* 0x000fea0003800000 */
[----:B------:R-:W0:Y:S02]  /*0930*/  LDC.64 R2, c[0x0][0x598] ;  /* 0x00016600ff027b82 */ /* 0x000e240000000a00 */
[----:B0-----:R-:W2:Y:S02]  /*0940*/  LDG.E.64 R2, desc[UR48][R2.64] ;  /* 0x0000003002027981 */ /* 0x001ea4000c1e1b00 */
[----:B--2---:R-:W-:-:S04]  /*0950*/  ISETP.NE.U32.AND P0, PT, R2, RZ, PT ;  /* 0x000000ff0200720c */ /* 0x004fc80003f05070 */
[----:B------:R-:W-:-:S13]  /*0960*/  ISETP.NE.AND.EX P0, PT, R3, RZ, PT, P0 ;  /* 0x000000ff0300720c */ /* 0x000fda0003f05300 */
[----:B------:R-:W-:Y:S05]  /*0970*/  @!P0 BRA `(.L_x_5) ;  /* 0x0000000000088947 */ /* 0x000fea0003800000 */
[----:B------:R0:W5:Y:S01]  /*0980*/  LD.E R57, desc[UR48][R2.64] ;  /* 0x0000003002397980 */ /* 0x000162000c101900 */
[----:B------:R-:W-:Y:S05]  /*0990*/  BRA `(.L_x_6) ;  /* 0x0000000000247947 */ /* 0x000fea0003800000 */
.L_x_5:
[----:B------:R-:W-:Y:S02]  /*09a0*/  ULDC.64 UR4, c[0x0][0x588] ;  /* 0x0001620000047ab9 */ /* 0x000fe40000000a00 */
[----:B------:R-:W-:-:S04]  /*09b0*/  ISETP.NE.U32.AND P0, PT, RZ, UR4, PT ;  /* 0x00000004ff007c0c */ /* 0x000fc8000bf05070 */
[----:B------:R-:W-:-:S13]  /*09c0*/  ISETP.NE.AND.EX P0, PT, RZ, UR5, PT, P0 ;  /* 0x00000005ff007c0c */ /* 0x000fda000bf05300 */
[----:B------:R-:W-:Y:S05]  /*09d0*/  @!P0 BRA `(.L_x_7) ;  /* 0x00000000000c8947 */ /* 0x000fea0003800000 */
[----:B------:R-:W0:Y:S02]  /*09e0*/  LDC.64 R2, c[0x0][0x588] ;  /* 0x00016200ff027b82 */ /* 0x000e240000000a00 */
[----:B0-----:R1:W5:Y:S01]  /*09f0*/  LDG.E R57, desc[UR48][R2.64] ;  /* 0x0000003002397981 */ /* 0x001362000c1e1900 */
[----:B------:R-:W-:Y:S05]  /*0a00*/  BRA `(.L_x_6) ;  /* 0x0000000000087947 */ /* 0x000fea0003800000 */
.L_x_7:
[----:B------:R-:W-:Y:S02]  /*0a10*/  ULDC UR4, c[0x0][0x580] ;  /* 0x0001600000047ab9 */ /* 0x000fe40000000800 */
[----:B------:R-:W-:-:S07]  /*0a20*/  IMAD.U32 R57, RZ, RZ, UR4 ;  /* 0x00000004ff397e24 */ /* 0x000fce000f8e00ff */
.L_x_6:
[----:B------:R-:W-:Y:S02]  /*0a30*/  ULDC.64 UR4, c[0x0][0x5a0] ;  /* 0x0001680000047ab9 */ /* 0x000fe40000000a00 */
[----:B------:R-:W-:-:S04]  /*0a40*/  ISETP.NE.U32.AND P0, PT, RZ, UR4, PT ;  /* 0x00000004ff007c0c */ /* 0x000fc8000bf05070 */
[----:B------:R-:W-:-:S13]  /*0a50*/  ISETP.NE.AND.EX P0, PT, RZ, UR5, PT, P0 ;  /* 0x00000005ff007c0c */ /* 0x000fda000bf05300 */
[----:B------:R-:W-:Y:S05]  /*0a60*/  @!P0 BRA `(.L_x_8) ;  /* 0x00000000001c8947 */ /* 0x000fea0003800000 */
[----:B01----:R-:W0:Y:S02]  /*0a70*/  LDC.64 R2, c[0x0][0x5a0] ;  /* 0x00016800ff027b82 */ /* 0x003e240000000a00 */
[----:B0-----:R-:W2:Y:S02]  /*0a80*/  LDG.E.64 R2, desc[UR48][R2.64] ;  /* 0x0000003002027981 */ /* 0x001ea4000c1e1b00 */
[----:B--2---:R-:W-:-:S04]  /*0a90*/  ISETP.NE.U32.AND P0, PT, R2, RZ, PT ;  /* 0x000000ff0200720c */ /* 0x004fc80003f05070 */
[----:B------:R-:W-:-:S13]  /*0aa0*/  ISETP.NE.AND.EX P0, PT, R3, RZ, PT, P0 ;  /* 0x000000ff0300720c */ /* 0x000fda0003f05300 */
[----:B------:R-:W-:Y:S05]  /*0ab0*/  @!P0 BRA `(.L_x_8) ;  /* 0x0000000000088947 */ /* 0x000fea0003800000 */
[----:B------:R0:W5:Y:S01]  /*0ac0*/  LD.E R58, desc[UR48][R2.64] ;  /* 0x00000030023a7980 */ /* 0x000162000c101900 */
[----:B------:R-:W-:Y:S05]  /*0ad0*/  BRA `(.L_x_9) ;  /* 0x0000000000247947 */ /* 0x000fea0003800000 */
.L_x_8:
[----:B------:R-:W-:Y:S02]  /*0ae0*/  ULDC.64 UR4, c[0x0][0x590] ;  /* 0x0001640000047ab9 */ /* 0x000fe40000000a00 */
[----:B------:R-:W-:-:S04]  /*0af0*/  ISETP.NE.U32.AND P0, PT, RZ, UR4, PT ;  /* 0x00000004ff007c0c */ /* 0x000fc8000bf05070 */
[----:B------:R-:W-:-:S13]  /*0b00*/  ISETP.NE.AND.EX P0, PT, RZ, UR5, PT, P0 ;  /* 0x00000005ff007c0c */ /* 0x000fda000bf05300 */
[----:B------:R-:W-:Y:S05]  /*0b10*/  @!P0 BRA `(.L_x_10) ;  /* 0x00000000000c8947 */ /* 0x000fea0003800000 */
[----:B------:R-:W2:Y:S02]  /*0b20*/  LDC.64 R58, c[0x0][0x590] ;  /* 0x00016400ff3a7b82 */ /* 0x000ea40000000a00 */
[----:B--2---:R2:W5:Y:S01]  /*0b30*/  LDG.E R58, desc[UR48][R58.64] ;  /* 0x000000303a3a7981 */ /* 0x004562000c1e1900 */
[----:B------:R-:W-:Y:S05]  /*0b40*/  BRA `(.L_x_9) ;  /* 0x0000000000087947 */ /* 0x000fea0003800000 */
.L_x_10:
[----:B------:R-:W-:Y:S02]  /*0b50*/  ULDC UR4, c[0x0][0x584] ;  /* 0x0001610000047ab9 */ /* 0x000fe40000000800 */
[----:B------:R-:W-:-:S07]  /*0b60*/  IMAD.U32 R58, RZ, RZ, UR4 ;  /* 0x00000004ff3a7e24 */ /* 0x000fce000f8e00ff */
.L_x_9:
[----:B01----:R-:W0:Y:S01]  /*0b70*/  LDC R2, c[0x0][0x65c] ;  /* 0x00019700ff027b82 */ /* 0x003e220000000800 */
[----:B------:R-:W-:Y:S01]  /*0b80*/  ULDC UR6, c[0x0][0x28c] ;  /* 0x0000a30000067ab9 */ /* 0x000fe20000000800 */
[----:B------:R-:W-:Y:S01]  /*0b90*/  ISETP.NE.AND P0, PT, R8, 0x2, PT ;  /* 0x000000020800780c */ /* 0x000fe20003f05270 */
[----:B------:R-:W-:Y:S01]  /*0ba0*/  UIADD3 UR6, UR6, 0x7f, URZ ;  /* 0x0000007f06067890 */ /* 0x000fe2000fffe03f */
[----:B------:R-:W-:Y:S01]  /*0bb0*/  IMAD.U32 R8, RZ, RZ, UR12 ;  /* 0x0000000cff087e24 */ /* 0x000fe2000f8e00ff */
[----:B------:R-:W-:Y:S01]  /*0bc0*/  UMOV UR36, URZ ;  /* 0x0000003f00247c82 */ /* 0x000fe20008000000 */
[----:B------:R-:W-:Y:S01]  /*0bd0*/  UMOV UR38, URZ ;  /* 0x0000003f00267c82 */ /* 0x000fe20008000000 */
[----:B------:R-:W-:Y:S01]  /*0be0*/  USHF.R.S32.HI UR7, URZ, 0x1f, UR6 ;  /* 0x0000001f3f077899 */ /* 0x000fe20008011406 */
[----:B------:R-:W-:-:S03]  /*0bf0*/  ULDC.64 UR8, c[0x0][0x650] ;  /* 0x0001940000087ab9 */ /* 0x000fc60000000a00 */
[----:B------:R-:W-:-:S04]  /*0c00*/  ULEA.HI UR7, UR7, UR6, URZ, 0x7 ;  /* 0x0000000607077291 */ /* 0x000fc8000f8f383f */
[----:B------:R-:W-:Y:S01]  /*0c10*/  USHF.R.S32.HI UR37, URZ, 0x7, UR7 ;  /* 0x000000073f257899 */ /* 0x000fe20008011407 */
[----:B0-----:R-:W-:-:S13]  /*0c20*/  ISETP.NE.AND P1, PT, R2, 0x1, PT ;  /* 0x000000010200780c */ /* 0x001fda0003f25270 */
[----:B------:R-:W0:Y:S01]  /*0c30*/  @P1 LDC R17, c[0x0][0x10] ;  /* 0x00000400ff111b82 */ /* 0x000e220000000800 */
[----:B------:R-:W-:Y:S02]  /*0c40*/  @P1 IMAD.MOV.U32 R7, RZ, RZ, RZ ;  /* 0x000000ffff071224 */ /* 0x000fe400078e00ff */
[----:B------:R-:W-:-:S05]  /*0c50*/  @P1 IMAD.MOV.U32 R9, RZ, RZ, RZ ;  /* 0x000000ffff091224 */ /* 0x000fca00078e00ff */
[----:B------:R-:W1:Y:S01]  /*0c60*/  @!P1 LDC R3, c[0x0][0xc] ;  /* 0x00000300ff039b82 */ /* 0x000e620000000800 */
[----:B------:R-:W-:Y:S01]  /*0c70*/  ULDC UR4, c[0x0][0xc] ;  /* 0x0000030000047ab9 */ /* 0x000fe20000000800 */
[----:B------:R-:W-:Y:S02]  /*0c80*/  ULDC UR5, c[0x0][0x10] ;  /* 0x0000040000057ab9 */ /* 0x000fe40000000800 */
[----:B------:R-:W-:-:S04]  /*0c90*/  UIMAD.WIDE.U32 UR4, UR4, UR5, URZ ;  /* 0x00000005040472a5 */ /* 0x000fc8000f8e003f */
[----:B------:R-:W3:Y:S01]  /*0ca0*/  LDC R0, c[0x0][0x14] ;  /* 0x00000500ff007b82 */ /* 0x000ee20000000800 */
[----:B0-----:R-:W-:-:S04]  /*0cb0*/  @P1 IMAD.WIDE.U32 R16, R17, UR12, R6 ;  /* 0x0000000c11101c25 */ /* 0x001fc8000f8e0006 */
[----:B------:R-:W-:Y:S02]  /*0cc0*/  @P1 IMAD.IADD R17, R17, 0x1, R9 ;  /* 0x0000000111111824 */ /* 0x000fe400078e0209 */
[----:B------:R-:W-:Y:S02]  /*0cd0*/  IMAD.MOV.U32 R9, RZ, RZ, RZ ;  /* 0x000000ffff097224 */ /* 0x000fe400078e00ff */
[----:B-1----:R-:W-:-:S04]  /*0ce0*/  @!P1 IMAD.WIDE.U32 R8, R6, R3, R8 ;  /* 0x0000000306089225 */ /* 0x002fc800078e0008 */
[----:B------:R-:W-:Y:S02]  /*0cf0*/  @!P1 IMAD.MOV.U32 R16, RZ, RZ, R8 ;  /* 0x000000ffff109224 */ /* 0x000fe400078e0008 */
[----:B---3--:R-:W-:-:S04]  /*0d00*/  IMAD.WIDE.U32 R10, R0, UR4, RZ ;  /* 0x00000004000a7c25 */ /* 0x008fc8000f8e00ff */
[----:B------:R-:W-:Y:S01]  /*0d10*/  IMAD R3, R0, UR5, RZ ;  /* 0x0000000500037c24 */ /* 0x000fe2000f8e02ff */
[----:B------:R0:W-:Y:S01]  /*0d20*/  STL.64 [R1], R10 ;  /* 0x0000000a01007387 */ /* 0x0001e20000100a00 */
[----:B------:R-:W-:Y:S02]  /*0d30*/  @!P1 IMAD.MOV.U32 R17, RZ, RZ, R9 ;  /* 0x000000ffff119224 */ /* 0x000fe400078e0009 */
[----:B------:R-:W-:Y:S01]  /*0d40*/  IMAD.IADD R0, R11, 0x1, R3 ;  /* 0x000000010b007824 */ /* 0x000fe200078e0203 */
[----:B------:R-:W-:Y:S06]  /*0d50*/  @P0 BRA `(.L_x_11) ;  /* 0x0000000000200947 */ /* 0x000fec0003800000 */
[----:B------:R-:W-:Y:S01]  /*0d60*/  UISETP.GE.U32.AND UP0, UPT, UR37, 0x3, UPT ;  /* 0x000000032500788c */ /* 0x000fe2000bf06070 */
[----:B------:R-:W-:Y:S01]  /*0d70*/  IADD3 R16, P0, R16, R10, RZ ;  /* 0x0000000a10107210 */ /* 0x000fe20007f1e0ff */
[----:B------:R-:W-:Y:S01]  /*0d80*/  UIMAD.WIDE.U32 UR4, UR37, -0x55555555, URZ ;  /* 0xaaaaaaab250478a5 */ /* 0x000fe2000f8e003f */
[----:B------:R-:W-:-:S03]  /*0d90*/  UMOV UR38, URZ ;  /* 0x0000003f00267c82 */ /* 0x000fc60008000000 */
[----:B------:R-:W-:Y:S01]  /*0da0*/  USHF.R.U32.HI UR4, URZ, 0x1, UR5 ;  /* 0x000000013f047899 */ /* 0x000fe20008011605 */
[----:B------:R-:W-:-:S03]  /*0db0*/  IMAD.X R17, R0, 0x1, R17, P0 ;  /* 0x0000000100117824 */ /* 0x000fc600000e0611 */
[----:B------:R-:W-:Y:S02]  /*0dc0*/  UIMAD UR36, UR4, -0x3, UR37 ;  /* 0xfffffffd042478a4 */ /* 0x000fe4000f8e0225 */
[----:B------:R-:W-:-:S12]  /*0dd0*/  @UP0 ULOP3.LUT UR38, UR4, 0x1, URZ, 0xc0, !UPT ;  /* 0x0000000104260892 */ /* 0x000fd8000f8ec03f */
.L_x_11:
[----:B------:R-:W-:Y:S01]  /*0de0*/  ISETP.GE.U32.AND P0, PT, R16, UR8, PT ;  /* 0x0000000810007c0c */ /* 0x000fe2000bf06070 */
[----:B------:R-:W-:Y:S01]  /*0df0*/  IMAD.MOV.U32 R22, RZ, RZ, -0x1 ;  /* 0xffffffffff167424 */ /* 0x000fe200078e00ff */
[----:B------:R-:W-:Y:S01]  /*0e00*/  PRMT R3, RZ, 0x7610, R3 ;  /* 0x00007610ff037816 */ /* 0x000fe20000000003 */
[----:B------:R-:W-:Y:S01]  /*0e10*/  IMAD.MOV.U32 R18, RZ, RZ, -0x1 ;  /* 0xffffffffff127424 */ /* 0x000fe200078e00ff */
[----:B------:R-:W-:Y:S01]  /*0e20*/  ISETP.GE.U32.AND.EX P0, PT, R17, UR9, PT, P0 ;  /* 0x0000000911007c0c */ /* 0x000fe2000bf06100 */
[----:B------:R-:W-:-:S12]  /*0e30*/  IMAD.MOV.U32 R19, RZ, RZ, -0x1 ;  /* 0xffffffffff137424 */ /* 0x000fd800078e00ff */
[----:B------:R-:W-:Y:S05]  /*0e40*/  @P0 BRA `(.L_x_12) ;  /* 0x0000000400280947 */ /* 0x000fea0003800000 */
[----:B------:R-:W1:Y:S01]  /*0e50*/  LDC.64 R18, c[0x0][0x628] ;  /* 0x00018a00ff127b82 */ /* 0x000e620000000a00 */
[----:B------:R-:W-:Y:S02]  /*0e60*/  IMAD.MOV.U32 R8, RZ, RZ, R16 ;  /* 0x000000ffff087224 */ /* 0x000fe400078e0010 */
[----:B------:R-:W-:-:S05]  /*0e70*/  IMAD.MOV.U32 R9, RZ, RZ, R17 ;  /* 0x000000ffff097224 */ /* 0x000fca00078e0011 */
[----:B------:R-:W3:Y:S08]  /*0e80*/  LDC R22, c[0x0][0x630] ;  /* 0x00018c00ff167b82 */ /* 0x000ef00000000800 */
[----:B------:R-:W4:Y:S01]  /*0e90*/  LDC.64 R26, c[0x0][0x620] ;  /* 0x00018800ff1a7b82 */ /* 0x000f220000000a00 */
[----:B-1----:R-:W-:-:S04]  /*0ea0*/  ISETP.NE.U32.AND P0, PT, R18, RZ, PT ;  /* 0x000000ff1200720c */ /* 0x002fc80003f05070 */
[----:B------:R-:W-:-:S13]  /*0eb0*/  ISETP.NE.AND.EX P0, PT, R19, RZ, PT, P0 ;  /* 0x000000ff1300720c */ /* 0x000fda0003f05300 */
[----:B---34-:R-:W-:Y:S05]  /*0ec0*/  @!P0 BRA `(.L_x_13) ;  /* 0x0000000000288947 */ /* 0x018fea0003800000 */
[----:B------:R-:W1:Y:S02]  /*0ed0*/  LDC R3, c[0x0][0x634] ;  /* 0x00018d00ff037b82 */ /* 0x000e640000000800 */
[----:B-1----:R-:W-:-:S05]  /*0ee0*/  IADD3 R3, P0, R16, R3, RZ ;  /* 0x0000000310037210 */ /* 0x002fca0007f1e0ff */
[----:B------:R-:W-:-:S04]  /*0ef0*/  IMAD.X R15, RZ, RZ, R17, P0 ;  /* 0x000000ffff0f7224 */ /* 0x000fc800000e0611 */
[----:B------:R-:W-:-:S04]  /*0f00*/  IMAD.WIDE.U32 R8, R15, R18, RZ ;  /* 0x000000120f087225 */ /* 0x000fc800078e00ff */
[----:B0-----:R-:W-:-:S04]  /*0f10*/  IMAD.WIDE.U32 R10, P0, R3, R19, R8 ;  /* 0x00000013030a7225 */ /* 0x001fc80007800008 */
[----:B------:R-:W-:-:S04]  /*0f20*/  IMAD.WIDE.U32 R8, R3, R18, RZ ;  /* 0x0000001203087225 */ /* 0x000fc800078e00ff */
[----:B------:R-:W-:Y:S01]  /*0f30*/  IMAD.X R13, RZ, RZ, RZ, P0 ;  /* 0x000000ffff0d7224 */ /* 0x000fe200000e06ff */
[----:B------:R-:W-:Y:S01]  /*0f40*/  IADD3 RZ, P0, R9, R10, RZ ;  /* 0x0000000a09ff7210 */ /* 0x000fe20007f1e0ff */
[----:B------:R-:W-:-:S04]  /*0f50*/  IMAD.MOV.U32 R12, RZ, RZ, R11 ;  /* 0x000000ffff0c7224 */ /* 0x000fc800078e000b */
[----:B------:R-:W-:-:S08]  /*0f60*/  IMAD.WIDE.U32.X R8, R15, R19, R12, P0 ;  /* 0x000000130f087225 */ /* 0x000fd000000e040c */
.L_x_13:
[----:B------:R-:W1:Y:S01]  /*0f70*/  LDC.64 R30, c[0x0][0x640] ;  /* 0x00019000ff1e7b82 */ /* 0x000e620000000a00 */
[-CC-:B------:R-:W-:Y:S02]  /*0f80*/  SHF.R.U64 R32, R8, R22.reuse, R9.reuse ;  /* 0x0000001608207219 */ /* 0x180fe40000001209 */
[----:B------:R-:W-:Y:S02]  /*0f90*/  SHF.R.U32.HI R3, RZ, R22, R9 ;  /* 0x00000016ff037219 */ /* 0x000fe40000011609 */
[----:B0-----:R-:W-:-:S03]  /*0fa0*/  IADD3 R11, P0, RZ, -R32, RZ ;  /* 0x80000020ff0b7210 */ /* 0x001fc60007f1e0ff */
[----:B------:R-:W0:Y:S02]  /*0fb0*/  LDC R12, c[0x0][0x618] ;  /* 0x00018600ff0c7b82 */ /* 0x000e240000000800 */
[----:B------:R-:W-:Y:S02]  /*0fc0*/  IMAD.X R3, RZ, RZ, ~R3, P0 ;  /* 0x000000ffff037224 */ /* 0x000fe400000e0e03 */
[----:B------:R-:W-:-:S04]  /*0fd0*/  IMAD.WIDE.U32 R8, R11, R26, R16 ;  /* 0x0000001a0b087225 */ /* 0x000fc800078e0010 */
[----:B------:R-:W3:Y:S01]  /*0fe0*/  LDC R22, c[0x0][0x608] ;  /* 0x00018200ff167b82 */ /* 0x000ee20000000800 */
[----:B------:R-:W-:-:S04]  /*0ff0*/  IMAD R10, R3, R26, RZ ;  /* 0x0000001a030a7224 */ /* 0x000fc800078e02ff */
[----:B------:R-:W-:Y:S02]  /*1000*/  IMAD R3, R11, R27, R10 ;  /* 0x0000001b0b037224 */ /* 0x000fe400078e020a */
[----:B------:R-:W-:Y:S01]  /*1010*/  IMAD.MOV.U32 R10, RZ, RZ, -0x1 ;  /* 0xffffffffff0a7424 */ /* 0x000fe200078e00ff */
[----:B------:R-:W4:Y:S01]  /*1020*/  LDC R29, c[0x0][0x658] ;  /* 0x00019600ff1d7b82 */ /* 0x000f220000000800 */
[----:B------:R-:W-:Y:S01]  /*1030*/  IMAD.IADD R3, R9, 0x1, R3 ;  /* 0x0000000109037824 */ /* 0x000fe200078e0203 */
[----:B-1----:R-:W-:-:S04]  /*1040*/  ISETP.NE.U32.AND P0, PT, R30, RZ, PT ;  /* 0x000000ff1e00720c */ /* 0x002fc80003f05070 */
[----:B------:R-:W-:Y:S02]  /*1050*/  ISETP.NE.AND.EX P0, PT, R31, RZ, PT, P0 ;  /* 0x000000ff1f00720c */ /* 0x000fe40003f05300 */
[----:B------:R-:W1:Y:S01]  /*1060*/  LDC R26, c[0x0][0x600] ;  /* 0x00018000ff1a7b82 */ /* 0x000e620000000800 */
[-CC-:B0-----:R-:W-:Y:S02]  /*1070*/  SHF.R.U64 R18, R8, R12.reuse, R3.reuse ;  /* 0x0000000c08127219 */ /* 0x181fe40000001203 */
[----:B------:R-:W-:-:S05]  /*1080*/  SHF.R.U32.HI R3, RZ, R12, R3 ;  /* 0x0000000cff037219 */ /* 0x000fca0000011603 */
[----:B------:R-:W0:Y:S01]  /*1090*/  LDC R27, c[0x0][0x648] ;  /* 0x00019200ff1b7b82 */ /* 0x000e220000000800 */
[-CC-:B---3--:R-:W-:Y:S02]  /*10a0*/  SHF.R.U64 R34, R18, R22.reuse, R3.reuse ;  /* 0x0000001612227219 */ /* 0x188fe40000001203 */
[----:B------:R-:W-:Y:S01]  /*10b0*/  SHF.R.U32.HI R8, RZ, R22, R3 ;  /* 0x00000016ff087219 */ /* 0x000fe20000011603 */
[----:B------:R-:W-:-:S04]  /*10c0*/  IMAD.MOV.U32 R22, RZ, RZ, 0x1 ;  /* 0x00000001ff167424 */ /* 0x000fc800078e00ff */
[----:B------:R-:W3:Y:S01]  /*10d0*/  LDC R33, c[0x0][0x638] ;  /* 0x00018e00ff217b82 */ /* 0x000ee20000000800 */
[-CC-:B----4-:R-:W-:Y:S02]  /*10e0*/  SHF.R.U64 R36, R34, R29.reuse, R8.reuse ;  /* 0x0000001d22247219 */ /* 0x190fe40000001208 */
[-C--:B------:R-:W-:Y:S02]  /*10f0*/  SHF.L.U32 R3, R10, R29.reuse, RZ ;  /* 0x0000001d0a037219 */ /* 0x080fe400000006ff */
[----:B------:R-:W-:Y:S01]  /*1100*/  SHF.R.U32.HI R9, RZ, R29, R8 ;  /* 0x0000001dff097219 */ /* 0x000fe20000011608 */
[----:B------:R-:W-:Y:S01]  /*1110*/  IMAD.MOV.U32 R8, RZ, RZ, R36 ;  /* 0x000000ffff087224 */ /* 0x000fe200078e0024 */
[----:B------:R-:W-:Y:S01]  /*1120*/  LOP3.LUT R15, RZ, R3, RZ, 0x33, !PT ;  /* 0x00000003ff0f7212 */ /* 0x000fe200078e33ff */
[----:B------:R-:W4:Y:S01]  /*1130*/  LDC R28, c[0x0][0x610] ;  /* 0x00018400ff1c7b82 */ /* 0x000f220000000800 */
[----:B------:R-:W-:Y:S05]  /*1140*/  @!P0 BRA `(.L_x_14) ;  /* 0x0000000000288947 */ /* 0x000fea0003800000 */
[----:B------:R-:W2:Y:S02]  /*1150*/  LDC R3, c[0x0][0x64c] ;  /* 0x00019300ff037b82 */ /* 0x000ea40000000800 */
[----:B--2---:R-:W-:-:S05]  /*1160*/  IADD3 R3, P0, R36, R3, RZ ;  /* 0x0000000324037210 */ /* 0x004fca0007f1e0ff */
[----:B------:R-:W-:-:S04]  /*1170*/  IMAD.X R19, RZ, RZ, R9, P0 ;  /* 0x000000ffff137224 */ /* 0x000fc800000e0609 */
[----:B------:R-:W-:-:S04]  /*1180*/  IMAD.WIDE.U32 R8, R19, R30, RZ ;  /* 0x0000001e13087225 */ /* 0x000fc800078e00ff */
[----:B------:R-:W-:-:S04]  /*1190*/  IMAD.WIDE.U32 R10, P0, R3, R31, R8 ;  /* 0x0000001f030a7225 */ /* 0x000fc80007800008 */
[----:B------:R-:W-:-:S04]  /*11a0*/  IMAD.WIDE.U32 R8, R3, R30, RZ ;  /* 0x0000001e03087225 */ /* 0x000fc800078e00ff */
[----:B------:R-:W-:Y:S01]  /*11b0*/  IMAD.X R13, RZ, RZ, RZ, P0 ;  /* 0x000000ffff0d7224 */ /* 0x000fe200000e06ff */
[----:B------:R-:W-:Y:S01]  /*11c0*/  IADD3 RZ, P0, R9, R10, RZ ;  /* 0x0000000a09ff7210 */ /* 0x000fe20007f1e0ff */
[----:B------:R-:W-:-:S04]  /*11d0*/  IMAD.MOV.U32 R12, RZ, RZ, R11 ;  /* 0x000000ffff0c7224 */ /* 0x000fc800078e000b */
[----:B------:R-:W-:-:S08]  /*11e0*/  IMAD.WIDE.U32.X R8, R19, R31, R12, P0 ;  /* 0x0000001f13087225 */ /* 0x000fd000000e040c */
.L_x_14:
[----:B0-----:R-:W-:Y:S01]  /*11f0*/  SHF.R.U64 R7, R8, R27, R9 ;  /* 0x0000001b08077219 */ /* 0x001fe20000001209 */
[----:B-1----:R-:W-:Y:S01]  /*1200*/  VIADD R9, R26, 0xffffffff ;  /* 0xffffffff1a097836 */ /* 0x002fe20000000000 */
[----:B------:R-:W-:Y:S01]  /*1210*/  SHF.L.U32 R3, R22, R29, RZ ;  /* 0x0000001d16037219 */ /* 0x000fe200000006ff */
[----:B------:R-:W-:Y:S01]  /*1220*/  @P1 IMAD R21, R25, R24, R6 ;  /* 0x0000001819151224 */ /* 0x000fe200078e0206 */
[----:B------:R-:W-:Y:S01]  /*1230*/  LOP3.LUT R8, R34, R15, RZ, 0xc0, !PT ;  /* 0x0000000f22087212 */ /* 0x000fe200078ec0ff */
[----:B------:R-:W-:Y:S02]  /*1240*/  IMAD.MOV R10, RZ, RZ, -R7 ;  /* 0x000000ffff0a7224 */ /* 0x000fe400078e0a07 */
[----:B------:R-:W-:Y:S02]  /*1250*/  IMAD.MOV.U32 R6, RZ, RZ, 0x1 ;  /* 0x00000001ff067424 */ /* 0x000fe400078e00ff */
[----:B------:R-:W-:Y:S01]  /*1260*/  IMAD R8, R3, R7, R8 ;  /* 0x0000000703087224 */ /* 0x000fe200078e0208 */
[----:B------:R-:W-:Y:S01]  /*1270*/  LOP3.LUT R7, R18, R9, RZ, 0xc0, !PT ;  /* 0x0000000912077212 */ /* 0x000fe200078ec0ff */
[----:B---3--:R-:W-:-:S02]  /*1280*/  IMAD R3, R10, R33, R36 ;  /* 0x000000210a037224 */ /* 0x008fc400078e0224 */
[----:B----4-:R-:W-:Y:S02]  /*1290*/  IMAD R22, R8, R28, R21 ;  /* 0x0000001c08167224 */ /* 0x010fe400078e0215 */
[----:B------:R-:W-:Y:S01]  /*12a0*/  IMAD R7, R3, R26, R7 ;  /* 0x0000001a03077224 */ /* 0x000fe200078e0207 */
[----:B------:R-:W-:Y:S01]  /*12b0*/  PRMT R3, R6, 0x7610, R3 ;  /* 0x0000761006037816 */ /* 0x000fe20000000003 */
[----:B------:R-:W-:-:S03]  /*12c0*/  IMAD.MOV.U32 R19, RZ, RZ, R32 ;  /* 0x000000ffff137224 */ /* 0x000fc600078e0020 */
[----:B------:R-:W-:Y:S02]  /*12d0*/  SEL R18, R7, R22, !P1 ;  /* 0x0000001607127207 */ /* 0x000fe40004800000 */
[----:B------:R-:W-:-:S07]  /*12e0*/  SEL R22, R22, R7, !P1 ;  /* 0x0000000716167207 */ /* 0x000fce0004800000 */
.L_x_12:
[----:B------:R-:W-:Y:S05]  /*12f0*/  @!P3 BRA `(.L_x_15) ;  /* 0x00000000000cb947 */ /* 0x000fea0003800000 */
[----:B------:R-:W-:Y:S01]  /*1300*/  UCGABAR_WAIT ;  /* 0x0000000000007dc7 */ /* 0x000fe20008000000 */
[----:B------:R-:W-:Y:S01]  /*1310*/  CCTL.IVALL ;  /* 0x00000000ff00798f */ /* 0x000fe20002000000 */
[----:B------:R-:W-:Y:S05]  /*1320*/  BRA `(.L_x_16) ;  /* 0x0000000000047947 */ /* 0x000fea0003800000 */
.L_x_15:
[----:B------:R-:W-:Y:S06]  /*1330*/  BAR.SYNC.DEFER_BLOCKING 0x0 ;  /* 0x0000000000007b1d */ /* 0x000fec0000010000 */
.L_x_16:
[----:B------:R-:W-:Y:S05]  /*1340*/  @!P2 BRA `(.L_x_17) ;  /* 0x000000400098a947 */ /* 0x000fea0003800000 */
[----:B------:R-:W-:-:S13]  /*1350*/  ISETP.GT.U32.AND P0, PT, R35, 0x1, PT ;  /* 0x000000012300780c */ /* 0x000fda0003f04070 */
[----:B------:R-:W-:Y:S05]  /*1360*/  @P0 EXIT ;  /* 0x000000000000094d */ /* 0x000fea0003800000 */
.L_x_18:
[----:B------:R-:W-:-:S08]  /*1370*/  NOP ;  /* 0x0000000000007918 */ /* 0x000fd00000000000 */
[----:B------:R-:W1:Y:S02]  /*1380*/  USETMAXREG.TRY_ALLOC.CTAPOOL UP0, 0xe8 ;  /* 0x000000e8000079c8 */ /* 0x000e640008000600 */
[----:B-1----:R-:W-:-:S13]  /*1390*/  PLOP3.LUT P0, PT, PT, PT, UP0, 0x80, 0x0 ;  /* 0x000000000000781c */ /* 0x002fda0003f0f008 */
[----:B------:R-:W-:Y:S05]  /*13a0*/  @!P0 BRA `(.L_x_18) ;  /* 0xfffffffc00f08947 */ /* 0x000fea000383ffff */
[----:B------:R-:W-:-:S13]  /*13b0*/  LOP3.LUT P0, RZ, R3, 0xff, RZ, 0xc0, !PT ;  /* 0x000000ff03ff7812 */ /* 0x000fda000780c0ff */
[----:B------:R-:W-:Y:S05]  /*13c0*/  @!P0 EXIT ;  /* 0x000000000000894d */ /* 0x000fea0003800000 */
[----:B------:R-:W3:Y:S01]  /*13d0*/  LDL.64 R12, [R1] ;  /* 0x00000000010c7983 */ /* 0x000ee20000100a00 */
[----:B------:R-:W1:Y:S01]  /*13e0*/  S2UR UR4, SR_CgaCtaId ;  /* 0x00000000000479c3 */ /* 0x000e620000008800 */
[CC--:B------:R-:W-:Y:S01]  /*13f0*/  LEA.HI R3, R20.reuse, R5.reuse, RZ, 0x2 ;  /* 0x0000000514037211 */ /* 0x0c0fe200078f10ff */
[----:B------:R-:W-:Y:S01]  /*1400*/  UMOV UR40, 0x400 ;  /* 0x0000040000287882 */ /* 0x000fe20000000000 */
[----:B------:R-:W-:Y:S01]  /*1410*/  UISETP.LT.AND UP0, UPT, UR37, 0x1, UPT ;  /* 0x000000012500788c */ /* 0x000fe2000bf01270 */
[----:B------:R-:W-:Y:S01]  /*1420*/  LEA.HI R20, R20, R5, RZ, 0x5 ;  /* 0x0000000514147211 */ /* 0x000fe200078f28ff */
[----:B------:R-:W-:Y:S01]  /*1430*/  UIADD3 UR5, UR43, -0x1, URZ ;  /* 0xffffffff2b057890 */ /* 0x000fe2000fffe03f */
[----:B------:R-:W-:Y:S01]  /*1440*/  LOP3.LUT R4, R3, 0xfffffffc, RZ, 0xc0, !PT ;  /* 0xfffffffc03047812 */ /* 0x000fe200078ec0ff */
[----:B------:R-:W-:Y:S01]  /*1450*/  USEL UR42, UR37, 0x1, UP0 ;  /* 0x00000001252a7887 */ /* 0x000fe20008000000 */
[----:B------:R-:W4:Y:S01]  /*1460*/  LDC R65, c[0x0][0x658] ;  /* 0x00019600ff417b82 */ /* 0x000f220000000800 */
[--C-:B------:R-:W-:Y:S01]  /*1470*/  SHF.R.S32.HI R60, RZ, 0x2, R3.reuse ;  /* 0x00000002ff3c7819 */ /* 0x100fe20000011403 */
[----:B------:R-:W-:Y:S01]  /*1480*/  UISETP.NE.AND UP0, UPT, UR5, URZ, UPT ;  /* 0x0000003f0500728c */ /* 0x000fe2000bf05270 */
[----:B------:R-:W-:Y:S01]  /*1490*/  SHF.R.S32.HI R3, RZ, 0x1f, R3 ;  /* 0x0000001fff037819 */ /* 0x000fe20000011403 */
[----:B------:R-:W-:Y:S01]  /*14a0*/  IMAD.IADD R4, R5, 0x1, -R4 ;  /* 0x0000000105047824 */ /* 0x000fe200078e0a04 */
[----:B------:R-:W-:Y:S01]  /*14b0*/  ULDC UR8, c[0x0][0x284] ;  /* 0x0000a10000087ab9 */ /* 0x000fe20000000800 */
[----:B------:R-:W-:Y:S01]  /*14c0*/  IMAD.MOV.U32 R8, RZ, RZ, -0x1 ;  /* 0xffffffffff087424 */ /* 0x000fe200078e00ff */
[----:B------:R-:W-:Y:S01]  /*14d0*/  LEA.HI R3, R3, R60, RZ, 0x3 ;  /* 0x0000003c03037211 */ /* 0x000fe200078f18ff */
[----:B------:R-:W2:Y:S01]  /*14e0*/  LDC.64 R6, c[0x0][0x5c8] ;  /* 0x00017200ff067b82 */ /* 0x000ea20000000a00 */
[----:B------:R-:W-:Y:S01]  /*14f0*/  USEL UR7, URZ, 0x1, UP0 ;  /* 0x000000013f077887 */ /* 0x000fe20008000000 */
[----:B0-----:R-:W-:Y:S01]  /*1500*/  IMAD.MOV.U32 R10, RZ, RZ, 0x1 ;  /* 0x00000001ff0a7424 */ /* 0x001fe200078e00ff */
[----:B------:R-:W-:Y:S01]  /*1510*/  LOP3.LUT R3, R3, 0xfffffff8, RZ, 0xc0, !PT ;  /* 0xfffffff803037812 */ /* 0x000fe200078ec0ff */
[----:B------:R-:W-:Y:S01]  /*1520*/  IMAD.SHL.U32 R62, R4, 0x2, RZ ;  /* 0x00000002043e7824 */ /* 0x000fe200078e00ff */
[----:B------:R-:W-:Y:S01]  /*1530*/  LOP3.LUT R74, R23, 0x1, RZ, 0xfc, !PT ;  /* 0x00000001174a7812 */ /* 0x000fe200078efcff */
[----:B------:R-:W-:Y:S01]  /*1540*/  USHF.L.U32 UR39, UR37, 0x1, URZ ;  /* 0x0000000125277899 */ /* 0x000fe2000800063f */
[----:B------:R-:W-:Y:S01]  /*1550*/  IMAD.U32 R75, RZ, RZ, UR7 ;  /* 0x00000007ff4b7e24 */ /* 0x000fe2000f8e00ff */
[----:B------:R-:W0:Y:S01]  /*1560*/  LDC R67, c[0x0][0x288] ;  /* 0x0000a200ff437b82 */ /* 0x000e220000000800 */
[----:B-1----:R-:W-:Y:S01]  /*1570*/  ULEA UR40, UR4, UR40, 0x18 ;  /* 0x0000002804287291 */ /* 0x002fe2000f8ec03f */
[----:B------:R-:W-:Y:S01]  /*1580*/  IMAD.IADD R60, R60, 0x1, -R3 ;  /* 0x000000013c3c7824 */ /* 0x000fe200078e0a03 */
[----:B------:R-:W-:Y:S01]  /*1590*/  USHF.L.U32 UR4, UR5, 0x3, URZ ;  /* 0x0000000305047899 */ /* 0x000fe2000800063f */
[----:B------:R-:W-:Y:S01]  /*15a0*/  SHF.R.S32.HI R3, RZ, 0x5, R20 ;  /* 0x00000005ff037819 */ /* 0x000fe20000011414 */
[----:B------:R-:W-:Y:S01]  /*15b0*/  UIADD3 UR5, UR40, 0x100, URZ ;  /* 0x0000010028057890 */ /* 0x000fe2000fffe03f */
[----:B------:R-:W-:Y:S01]  /*15c0*/  SHF.R.S32.HI R63, RZ, 0x1f, R62 ;  /* 0x0000001fff3f7819 */ /* 0x000fe2000001143e */
[----:B------:R-:W-:Y:S01]  /*15d0*/  UIADD3 UR6, UR40, 0x18100, URZ ;  /* 0x0001810028067890 */ /* 0x000fe2000fffe03f */
[----:B------:R-:W1:Y:S01]  /*15e0*/  LDC R68, c[0x0][0x600] ;  /* 0x00018000ff447b82 */ /* 0x000e620000000800 */
[--C-:B------:R-:W-:Y:S01]  /*15f0*/  SHF.R.S32.HI R61, RZ, 0x1f, R60.reuse ;  /* 0x0000001fff3d7819 */ /* 0x100fe2000001143c */
[----:B------:R-:W-:Y:S01]  /*1600*/  USHF.R.U32.HI UR5, URZ, 0x4, UR5 ;  /* 0x000000043f057899 */ /* 0x000fe20008011605 */
[C-C-:B------:R-:W-:Y:S01]  /*1610*/  IMAD R70, R3.reuse, -0x10, -R60.reuse ;  /* 0xfffffff003467824 */ /* 0x140fe200078e0a3c */
[----:B------:R-:W-:Y:S01]  /*1620*/  USHF.R.U32.HI UR6, URZ, 0x4, UR6 ;  /* 0x000000043f067899 */ /* 0x000fe20008011606 */
[-C--:B----4-:R-:W-:Y:S01]  /*1630*/  SHF.L.U32 R8, R8, R65.reuse, RZ ;  /* 0x0000004108087219 */ /* 0x090fe200000006ff */
[----:B------:R-:W-:Y:S01]  /*1640*/  UIADD3 UR41, UR40, 0x40, URZ ;  /* 0x0000004028297890 */ /* 0x000fe2000fffe03f */
[----:B------:R-:W-:Y:S01]  /*1650*/  IMAD.WIDE R60, R3, 0x10, R60 ;  /* 0x00000010033c7825 */ /* 0x000fe200078e023c */
[----:B------:R-:W-:Y:S01]  /*1660*/  ULOP3.LUT UR4, UR4, 0x8, URZ, 0xc0, !UPT ;  /* 0x0000000804047892 */ /* 0x000fe2000f8ec03f */
[----:B------:R-:W-:Y:S01]  /*1670*/  SHF.L.U32 R65, R10, R65, RZ ;  /* 0x000000410a417219 */ /* 0x000fe200000006ff */
[----:B------:R-:W-:Y:S01]  /*1680*/  ULOP3.LUT UR5, UR5, 0x3fff, URZ, 0xc0, !UPT ;  /* 0x00003fff05057892 */ /* 0x000fe2000f8ec03f */
[C---:B--2---:R-:W-:Y:S01]  /*1690*/  SHF.L.U64.HI R64, R6.reuse, 0x3, R7 ;  /* 0x0000000306407819 */ /* 0x044fe20000010207 */
[----:B------:R-:W-:Y:S01]  /*16a0*/  ULOP3.LUT UR6, UR6, 0x3fff, URZ, 0xc0, !UPT ;  /* 0x00003fff06067892 */ /* 0x000fe2000f8ec03f */
[----:B------:R-:W-:Y:S01]  /*16b0*/  IMAD.SHL.U32 R59, R6, 0x8, RZ ;  /* 0x00000008063b7824 */ /* 0x000fe200078e00ff */
[----:B------:R-:W-:Y:S01]  /*16c0*/  LOP3.LUT R69, RZ, R8, RZ, 0x33, !PT ;  /* 0x00000008ff457212 */ /* 0x000fe200078e33ff */
[----:B------:R-:W-:Y:S01]  /*16d0*/  VIADD R70, R70, UR8 ;  /* 0x0000000846467c36 */ /* 0x000fe20008000000 */
[----:B------:R-:W-:Y:S01]  /*16e0*/  UIADD3 UR42, -UR42, UR37, URZ ;  /* 0x000000252a2a7290 */ /* 0x000fe2000fffe13f */
[----:B0-----:R-:W-:Y:S01]  /*16f0*/  IMAD R67, R4, -0x2, R67 ;  /* 0xfffffffe04437824 */ /* 0x001fe200078e0243 */
[----:B------:R-:W-:-:S02]  /*1700*/  ULEA UR43, UR43, UR41, 0x3 ;  /* 0x000000292b2b7291 */ /* 0x000fc4000f8e183f */
[----:B------:R-:W-:Y:S02]  /*1710*/  ULOP3.LUT UR44, UR4, 0x8, URZ, 0x3c, !UPT ;  /* 0x00000008042c7892 */ /* 0x000fe4000f8e3c3f */
[----:B------:R-:W-:Y:S01]  /*1720*/  ULOP3.LUT UR45, UR4, 0x18, URZ, 0x3c, !UPT ;  /* 0x00000018042d7892 */ /* 0x000fe2000f8e3c3f */
[----:B-1----:R-:W-:Y:S01]  /*1730*/  VIADD R68, R68, 0xffffffff ;  /* 0xffffffff44447836 */ /* 0x002fe20000000000 */
[----:B------:R-:W-:Y:S02]  /*1740*/  ULOP3.LUT UR46, UR5, 0x10000, URZ, 0xfc, !UPT ;  /* 0x00010000052e7892 */ /* 0x000fe4000f8efc3f */
[----:B------:R-:W-:Y:S01]  /*1750*/  ULOP3.LUT UR47, UR6, 0x10000, URZ, 0xfc, !UPT ;  /* 0x00010000062f7892 */ /* 0x000fe2000f8efc3f */
[----:B---3--:R-:W-:-:S11]  /*1760*/  SHF.L.U64.HI R66, R12, 0x1, R0 ;  /* 0x000000010c427819 */ /* 0x008fd60000010200 */
.L_x_102:
[----:B------:R-:W-:-:S04]  /*1770*/  SHF.L.U32 R0, R75, 0x1f, RZ ;  /* 0x0000001f4b007819 */ /* 0x000fc800000006ff */
[----:B------:R-:W0:Y:S02]  /*1780*/  SYNCS.PHASECHK.TRANS64.TRYWAIT P0, [UR43+-0x8], R0 ;  /* 0xfffff800ff0075a7 */ /* 0x000e24000800016b */
[----:B01--4-:R-:W-:Y:S05]  /*1790*/  @!P0 BRA `(.L_x_19) ;  /* 0x0000004c00ec8947 */ /* 0x013fea0003800000 */
.L_x_123:
[----:B------:R-:W-:Y:S02]  /*17a0*/  ULDC UR4, c[0x0][0x28c] ;  /* 0x0000a30000047ab9 */ /* 0x000fe40000000800 */
[----:B------:R-:W-:-:S13]  /*17b0*/  ISETP.LT.AND P0, PT, RZ, UR4, PT ;  /* 0x00000004ff007c0c */ /* 0x000fda000bf01270 */
[----:B------:R-:W-:Y:S05]  /*17c0*/  @P0 BRA `(.L_x_20) ;  /* 0x0000000000400947 */ /* 0x000fea0003800000 */
[----:B0-----:R-:W-:Y:S01]  /*17d0*/  MOV R0, 0x0 ;  /* 0x0000000000007802 */ /* 0x001fe20000000f00 */
[----:B------:R-:W-:Y:S01]  /*17e0*/  ULDC.64 UR4, c[0x4][0x68] ;  /* 0x01001a0000047ab9 */ /* 0x000fe20000000a00 */
[----:B------:R-:W-:Y:S01]  /*17f0*/  ULDC.64 UR6, c[0x4][0x8] ;  /* 0x0100020000067ab9 */ /* 0x000fe20000000a00 */
[----:B------:R-:W-:Y:S01]  /*1800*/  IMAD.U32 R4, RZ, RZ, UR4 ;  /* 0x00000004ff047e24 */ /* 0x000fe2000f8e00ff */
[----:B------:R0:W1:Y:S01]  /*1810*/  LDC.64 R14, c[0x4][R0] ;  /* 0x01000000000e7b82 */ /* 0x0000620000000a00 */
[----:B------:R-:W-:Y:S01]  /*1820*/  IMAD.U32 R5, RZ, RZ, UR5 ;  /* 0x00000005ff057e24 */ /* 0x000fe2000f8e00ff */
[----:B------:R-:W-:Y:S01]  /*1830*/  ULDC.64 UR4, c[0x4][0x70] ;  /* 0x01001c0000047ab9 */ /* 0x000fe20000000a00 */
[----:B------:R-:W-:Y:S02]  /*1840*/  IMAD.U32 R10, RZ, RZ, UR6 ;  /* 0x00000006ff0a7e24 */ /* 0x000fe4000f8e00ff */
[----:B------:R-:W-:Y:S02]  /*1850*/  IMAD.U32 R6, RZ, RZ, UR4 ;  /* 0x00000004ff067e24 */ /* 0x000fe4000f8e00ff */
[----:B------:R-:W-:-:S02]  /*1860*/  IMAD.U32 R7, RZ, RZ, UR5 ;  /* 0x00000005ff077e24 */ /* 0x000fc4000f8e00ff */
[----:B------:R-:W-:Y:S02]  /*1870*/  IMAD.U32 R11, RZ, RZ, UR7 ;  /* 0x00000007ff0b7e24 */ /* 0x000fe4000f8e00ff */
[----:B------:R-:W-:Y:S02]  /*1880*/  IMAD.MOV.U32 R8, RZ, RZ, 0x1e1 ;  /* 0x000001e1ff087424 */ /* 0x000fe400078e00ff */
[----:B------:R-:W-:Y:S02]  /*1890*/  IMAD.MOV.U32 R12, RZ, RZ, 0x1 ;  /* 0x00000001ff0c7424 */ /* 0x000fe400078e00ff */
[----:B0-----:R-:W-:-:S07]  /*18a0*/  IMAD.MOV.U32 R13, RZ, RZ, RZ ;  /* 0x000000ffff0d7224 */ /* 0x001fce00078e00ff */
[----:B------:R-:W-:-:S07]  /*18b0*/  LEPC R20, `(.L_x_20) ;  /* 0x000000001014794e */ /* 0x000fce0000000000 */
[----:B-1---5:R-:W-:Y:S05]  /*18c0*/  CALL.ABS.NOINC R14 ;  /* 0x000000000e007343 */ /* 0x022fea0003c00000 */
.L_x_20:
[----:B------:R-:W-:-:S13]  /*18d0*/  ISETP.NE.AND P0, PT, R74, 0x3, PT ;  /* 0x000000034a00780c */ /* 0x000fda0003f05270 */
[----:B------:R-:W-:Y:S05]  /*18e0*/  @!P0 BRA `(.L_x_21) ;  /* 0x0000000000048947 */ /* 0x000fea0003800000 */
[----:B------:R-:W-:Y:S01]  /*18f0*/  BPT.TRAP 0x1 ;  /* 0x000000040000795c */ /* 0x000fe20000300000 */
.L_x_21:
[----:B0-----:R-:W-:Y:S02]  /*1900*/  IMAD.U32 R3, RZ, RZ, UR36 ;  /* 0x00000024ff037e24 */ /* 0x001fe4000f8e00ff */
[----:B------:R-:W-:-:S03]  /*1910*/  IMAD.U32 R0, RZ, RZ, UR38 ;  /* 0x00000026ff007e24 */ /* 0x000fc6000f8e00ff */
[----:B------:R-:W-:Y:S02]  /*1920*/  LEA R3, R3, UR40, 0x3 ;  /* 0x0000002803037c11 */ /* 0x000fe4000f8e18ff */
[----:B------:R-:W-:-:S04]  /*1930*/  SHF.L.U32 R0, R0, 0x1f, RZ ;  /* 0x0000001f00007819 */ /* 0x000fc800000006ff */
[----:B------:R0:W1:Y:S01]  /*1940*/  SYNCS.PHASECHK.TRANS64.TRYWAIT P1, [R3+URZ], R0 ;  /* 0x00000000030075a7 */ /* 0x000062000802017f */
[----:B------:R-:W-:Y:S05]  /*1950*/  @!P0 BRA `(.L_x_22) ;  /* 0x0000000000048947 */ /* 0x000fea0003800000 */
[----:B------:R-:W-:Y:S01]  /*1960*/  BPT.TRAP 0x1 ;  /* 0x000000040000795c */ /* 0x000fe20000300000 */
.L_x_22:
[----:B-1----:R-:W-:Y:S05]  /*1970*/  @P1 BRA `(.L_x_23) ;  /* 0x0000000000081947 */ /* 0x002fea0003800000 */
[----:B------:R-:W1:Y:S02]  /*1980*/  SYNCS.PHASECHK.TRANS64.TRYWAIT P1, [R3+URZ], R0 ;  /* 0x00000000030075a7 */ /* 0x000e64000802017f */
[----:B-1----:R-:W-:Y:S05]  /*1990*/  @!P1 BRA `(.L_x_24) ;  /* 0x0000004c00849947 */ /* 0x002fea0003800000 */
.L_x_23:
[----:B------:R-:W-:Y:S05]  /*19a0*/  WARPSYNC.ALL ;  /* 0x0000000000007948 */ /* 0x000fea0003800000 */
[----:B------:R-:W-:Y:S01]  /*19b0*/  ULEA UR9, UR36, UR46, 0xb ;  /* 0x0000002e24097291 */ /* 0x000fe2000f8e583f */
[----:B------:R-:W-:Y:S01]  /*19c0*/  WARPGROUP.ARRIVE ;  /* 0x00000000000079c5 */ /* 0x000fe20000000000 */
[----:B------:R-:W-:Y:S01]  /*19d0*/  ULEA UR8, UR36, UR47, 0xb ;  /* 0x0000002f24087291 */ /* 0x000fe2000f8e583f */
[----:B01----:R-:W-:Y:S01]  /*19e0*/  IMAD.U32 R0, RZ, RZ, UR42 ;  /* 0x0000002aff007e24 */ /* 0x003fe2000f8e00ff */
[----:B------:R-:W-:Y:S01]  /*19f0*/  UMOV UR5, 0x40000040 ;  /* 0x4000004000057882 */ /* 0x000fe20000000000 */
[----:B------:R-:W-:-:S02]  /*1a00*/  UMOV UR7, 0x40000040 ;  /* 0x4000004000077882 */ /* 0x000fc40000000000 */
[----:B------:R-:W-:Y:S01]  /*1a10*/  UMOV UR4, UR9 ;  /* 0x0000000900047c82 */ /* 0x000fe20008000000 */
[----:B------:R-:W-:Y:S01]  /*1a20*/  ISETP.GE.AND P1, PT, R0, 0x1, PT ;  /* 0x000000010000780c */ /* 0x000fe20003f26270 */
[----:B------:R-:W-:Y:S02]  /*1a30*/  UMOV UR6, UR8 ;  /* 0x0000000800067c82 */ /* 0x000fe40008000000 */
[----:B------:R-:W-:Y:S01]  /*1a40*/  HGMMA.64x64x8.F32.TF32 R24, gdesc[UR4], RZ, !UPT, gsb0 ;  /* 0x04e00000041879f0 */ /* 0x000fe2000c0028ff */
[----:B------:R-:W-:Y:S02]  /*1a50*/  UIADD3 UR4, UR9, 0x2, URZ ;  /* 0x0000000209047890 */ /* 0x000fe4000fffe03f */
[----:B------:R-:W-:Y:S01]  /*1a60*/  UIADD3 UR6, UR8, 0x2, URZ ;  /* 0x0000000208067890 */ /* 0x000fe2000fffe03f */
[----:B------:R-:W-:Y:S01]  /*1a70*/  UMOV UR5, 0x40000040 ;  /* 0x4000004000057882 */ /* 0x000fe20000000000 */
[----:B------:R-:W-:Y:S01]  /*1a80*/  UMOV UR7, 0x40000040 ;  /* 0x4000004000077882 */ /* 0x000fe20000000000 */
[----:B------:R-:W-:-:S02]  /*1a90*/  WARPGROUP.DEPBAR.LE gsb0, 0x0 ;  /* 0x00008000000079c5 */ /* 0x000fc40000010000 */
[----:B------:R-:W-:-:S06]  /*1aa0*/  WARPGROUP.ARRIVE ;  /* 0x00000000000079c5 */ /* 0x000fcc0000000000 */
[----:B------:R-:W-:Y:S01]  /*1ab0*/  HGMMA.64x64x8.F32.TF32 R24, gdesc[UR4], R24, gsb0 ;  /* 0x04e00000041879f0 */ /* 0x000fe20008002818 */
[----:B------:R-:W-:Y:S02]  /*1ac0*/  UIADD3 UR4, UR9, 0x4, URZ ;  /* 0x0000000409047890 */ /* 0x000fe4000fffe03f */
[----:B------:R-:W-:Y:S01]  /*1ad0*/  UIADD3 UR6, UR8, 0x4, URZ ;  /* 0x0000000408067890 */ /* 0x000fe2000fffe03f */
[----:B------:R-:W-:Y:S01]  /*1ae0*/  UMOV UR5, 0x40000040 ;  /* 0x4000004000057882 */ /* 0x000fe20000000000 */
[----:B------:R-:W-:Y:S01]  /*1af0*/  UMOV UR7, 0x40000040 ;  /* 0x4000004000077882 */ /* 0x000fe20000000000 */
[----:B------:R-:W-:Y:S02]  /*1b00*/  WARPGROUP.DEPBAR.LE gsb0, 0x0 ;  /* 0x00008000000079c5 */ /* 0x000fe40000010000 */
        /* <DEDUP_REMOVED lines=92> */
[----:B------:R-:W-:Y:S03]  /*20d0*/  HGMMA.64x64x8.F32.TF32 R24, gdesc[UR4], R24, gsb0 ;  /* 0x04e00000041879f0 */ /* 0x000fe60008002818 */
[----:B------:R-:W-:Y:S02]  /*20e0*/  WARPGROUP.DEPBAR.LE gsb0, 0x0 ;  /* 0x00008000000079c5 */ /* 0x000fe40000010000 */
[----:B------:R-:W-:Y:S05]  /*20f0*/  @!P1 BRA `(.L_x_25) ;  /* 0x0000000800649947 */ /* 0x000fea0003800000 */
[----:B------:R-:W-:Y:S01]  /*2100*/  UIADD3 UR4, UR36, 0x1, URZ ;  /* 0x0000000124047890 */ /* 0x000fe2000fffe03f */
[----:B------:R-:W-:Y:S02]  /*2110*/  IMAD.U32 R0, RZ, RZ, UR42 ;  /* 0x0000002aff007e24 */ /* 0x000fe4000f8e00ff */
[----:B------:R-:W-:Y:S01]  /*2120*/  IMAD.U32 R3, RZ, RZ, UR36 ;  /* 0x00000024ff037e24 */ /* 0x000fe2000f8e00ff */
[----:B------:R-:W-:-:S04]  /*2130*/  UISETP.NE.AND UP0, UPT, UR4, 0x3, UPT ;  /* 0x000000030400788c */ /* 0x000fc8000bf05270 */
[----:B------:R-:W-:Y:S02]  /*2140*/  USEL UR5, URZ, 0x1, UP0 ;  /* 0x000000013f057887 */ /* 0x000fe40008000000 */
[----:B------:R-:W-:Y:S02]  /*2150*/  USEL UR4, UR4, URZ, UP0 ;  /* 0x0000003f04047287 */ /* 0x000fe40008000000 */
[----:B------:R-:W-:-:S06]  /*2160*/  ULOP3.LUT UR5, UR38, UR5, URZ, 0x3c, !UPT ;  /* 0x0000000526057292 */ /* 0x000fcc000f8e3c3f */
[----:B------:R-:W-:-:S07]  /*2170*/  IMAD.U32 R6, RZ, RZ, UR5 ;  /* 0x00000005ff067e24 */ /* 0x000fce000f8e00ff */
.L_x_32:
[----:B------:R-:W-:Y:S05]  /*2180*/  @!P0 BRA `(.L_x_26) ;  /* 0x0000000000048947 */ /* 0x000fea0003800000 */
[----:B------:R-:W-:Y:S01]  /*2190*/  BPT.TRAP 0x1 ;  /* 0x000000040000795c */ /* 0x000fe20000300000 */
.L_x_26:
[----:B------:R-:W-:Y:S01]  /*21a0*/  ULEA UR5, UR4, UR40, 0x3 ;  /* 0x0000002804057291 */ /* 0x000fe2000f8e183f */
[----:B------:R-:W-:-:S08]  /*21b0*/  SHF.L.U32 R4, R6, 0x1f, RZ ;  /* 0x0000001f06047819 */ /* 0x000fd000000006ff */
[----:B------:R0:W1:Y:S01]  /*21c0*/  SYNCS.PHASECHK.TRANS64.TRYWAIT P1, [UR5], R4 ;  /* 0x00000004ff0075a7 */ /* 0x0000620008020145 */
[----:B------:R-:W-:Y:S05]  /*21d0*/  @!P0 BRA `(.L_x_27) ;  /* 0x0000000000048947 */ /* 0x000fea0003800000 */
[----:B------:R-:W-:Y:S01]  /*21e0*/  BPT.TRAP 0x1 ;  /* 0x000000040000795c */ /* 0x000fe20000300000 */
.L_x_27:
[----:B-1----:R-:W-:Y:S05]  /*21f0*/  @P1 BRA `(.L_x_28) ;  /* 0x0000000000081947 */ /* 0x002fea0003800000 */
[----:B------:R-:W1:Y:S02]  /*2200*/  SYNCS.PHASECHK.TRANS64.TRYWAIT P1, [UR5], R4 ;  /* 0x00000004ff0075a7 */ /* 0x000e640008020145 */
[----:B-1----:R-:W-:Y:S05]  /*2210*/  @!P1 BRA `(.L_x_29) ;  /* 0x0000004400789947 */ /* 0x002fea0003800000 */
.L_x_28:
[----:B------:R-:W-:Y:S01]  /*2220*/  ULEA UR5, UR4, UR47, 0xb ;  /* 0x0000002f04057291 */ /* 0x000fe2000f8e583f */
[----:B------:R-:W-:Y:S01]  /*2230*/  WARPGROUP.ARRIVE ;  /* 0x00000000000079c5 */ /* 0x000fe20000000000 */
[----:B------:R-:W-:Y:S01]  /*2240*/  ULEA UR6, UR4, UR46, 0xb ;  /* 0x0000002e04067291 */ /* 0x000fe2000f8e583f */
[----:B------:R-:W-:Y:S01]  /*2250*/  UMOV UR11, 0x40000040 ;  /* 0x40000040000b7882 */ /* 0x000fe20000000000 */
[----:B------:R-:W-:-:S03]  /*2260*/  UMOV UR9, 0x40000040 ;  /* 0x4000004000097882 */ /* 0x000fc60000000000 */
[----:B------:R-:W-:Y:S02]  /*2270*/  UMOV UR10, UR5 ;  /* 0x00000005000a7c82 */ /* 0x000fe40008000000 */
[----:B------:R-:W-:Y:S02]  /*2280*/  UMOV UR8, UR6 ;  /* 0x0000000600087c82 */ /* 0x000fe40008000000 */
[----:B------:R-:W-:Y:S01]  /*2290*/  HGMMA.64x64x8.F32.TF32 R24, gdesc[UR8], R24, gsb0 ;  /* 0x04e00000081879f0 */ /* 0x000fe20008002818 */
        /* <DEDUP_REMOVED lines=107> */
[----:B------:R-:W-:Y:S01]  /*2950*/  BPT.TRAP 0x1 ;  /* 0x000000040000795c */ /* 0x000fe20000300000 */
.L_x_30:
[----:B------:R-:W-:-:S13]  /*2960*/  ISETP.NE.AND P1, PT, R71, RZ, PT ;  /* 0x000000ff4700720c */ /* 0x000fda0003f25270 */
[----:B01----:R-:W-:-:S05]  /*2970*/  @P1 LEA R4, R3, UR40, 0x3 ;  /* 0x0000002803041c11 */ /* 0x003fca000f8e18ff */
[----:B------:R-:W-:-:S05]  /*2980*/  @P1 VIADD R5, R4, 0x18 ;  /* 0x0000001804051836 */ /* 0x000fca0000000000 */
[----:B------:R-:W-:-:S04]  /*2990*/  @P1 PRMT R5, R56, 0x654, R5 ;  /* 0x0000065438051816 */ /* 0x000fc80000000005 */
[----:B------:R0:W-:Y:S01]  /*29a0*/  @P1 SYNCS.ARRIVE.TRANS64.RED.A1T0 RZ, [R5+URZ], RZ ;  /* 0x000000ff05ff19a7 */ /* 0x0001e2000810043f */
[----:B------:R-:W-:-:S13]  /*29b0*/  ISETP.GT.U32.AND P1, PT, R23, 0x1, PT ;  /* 0x000000011700780c */ /* 0x000fda0003f24070 */
[----:B0-----:R-:W-:Y:S05]  /*29c0*/  @P1 BRA `(.L_x_31) ;  /* 0x0000000000041947 */ /* 0x001fea0003800000 */
[----:B------:R-:W-:Y:S01]  /*29d0*/  BPT.TRAP 0x1 ;  /* 0x000000040000795c */ /* 0x000fe20000300000 */
.L_x_31:
[----:B------:R-:W-:Y:S01]  /*29e0*/  UIADD3 UR4, UR4, 0x1, URZ ;  /* 0x0000000104047890 */ /* 0x000fe2000fffe03f */
[C---:B------:R-:W-:Y:S01]  /*29f0*/  ISETP.GT.AND P2, PT, R0.reuse, 0x1, PT ;  /* 0x000000010000780c */ /* 0x040fe20003f44270 */
[----:B------:R-:W-:Y:S02]  /*2a00*/  VIADD R3, R3, 0x1 ;  /* 0x0000000103037836 */ /* 0x000fe40000000000 */
[----:B------:R-:W-:Y:S01]  /*2a10*/  UISETP.NE.AND UP0, UPT, UR4, 0x3, UPT ;  /* 0x000000030400788c */ /* 0x000fe2000bf05270 */
[----:B------:R-:W-:Y:S02]  /*2a20*/  VIADD R0, R0, 0xffffffff ;  /* 0xffffffff00007836 */ /* 0x000fe40000000000 */
[C---:B------:R-:W-:Y:S01]  /*2a30*/  ISETP.NE.AND P1, PT, R3.reuse, 0x3, PT ;  /* 0x000000030300780c */ /* 0x040fe20003f25270 */
[----:B------:R-:W-:Y:S02]  /*2a40*/  USEL UR5, URZ, 0x1, UP0 ;  /* 0x000000013f057887 */ /* 0x000fe40008000000 */
[----:B------:R-:W-:Y:S01]  /*2a50*/  USEL UR4, UR4, URZ, UP0 ;  /* 0x0000003f04047287 */ /* 0x000fe20008000000 */
[----:B------:R-:W-:-:S03]  /*2a60*/  SEL R3, R3, RZ, P1 ;  /* 0x000000ff03037207 */ /* 0x000fc60000800000 */
[----:B------:R-:W-:Y:S01]  /*2a70*/  LOP3.LUT R6, R6, UR5, RZ, 0x3c, !PT ;  /* 0x0000000506067c12 */ /* 0x000fe2000f8e3cff */
[----:B------:R-:W-:Y:S07]  /*2a80*/  @P2 BRA `(.L_x_32) ;  /* 0xfffffff400bc2947 */ /* 0x000fee000383ffff */
.L_x_25:
[----:B------:R-:W0:Y:S01]  /*2a90*/  LDC R0, c[0x0][0x28c] ;  /* 0x0000a300ff007b82 */ /* 0x000e220000000800 */
[----:B------:R-:W-:-:S04]  /*2aa0*/  IMAD.U32 R3, RZ, RZ, UR44 ;  /* 0x0000002cff037e24 */ /* 0x000fc8000f8e00ff */
[----:B------:R1:W-:Y:S01]  /*2ab0*/  SYNCS.ARRIVE.TRANS64.A1T0 RZ, [R3+UR41], RZ ;  /* 0x000000ff03ff79a7 */ /* 0x0003e20008100029 */
[----:B0-----:R-:W-:-:S13]  /*2ac0*/  ISETP.GE.AND P1, PT, R0, 0x1, PT ;  /* 0x000000010000780c */ /* 0x001fda0003f26270 */
[----:B-1----:R-:W-:Y:S05]  /*2ad0*/  @!P1 BRA `(.L_x_33) ;  /* 0x0000000000449947 */ /* 0x002fea0003800000 */
[----:B------:R-:W-:Y:S05]  /*2ae0*/  @!P0 BRA `(.L_x_34) ;  /* 0x0000000000048947 */ /* 0x000fea0003800000 */
[----:B------:R-:W-:Y:S01]  /*2af0*/  BPT.TRAP 0x1 ;  /* 0x000000040000795c */ /* 0x000fe20000300000 */
.L_x_34:
[----:B------:R-:W-:-:S13]  /*2b00*/  ISETP.NE.AND P0, PT, R71, RZ, PT ;  /* 0x000000ff4700720c */ /* 0x000fda0003f05270 */
[----:B------:R-:W-:-:S05]  /*2b10*/  VOTEU.ANY UP0, P0 ;  /* 0x00000000003f7886 */ /* 0x000fca0000000100 */
[----:B------:R-:W-:-:S06]  /*2b20*/  @UP0 UIADD3 UR4, UR36, UR42, URZ ;  /* 0x0000002a24040290 */ /* 0x000fcc000fffe03f */
[----:B------:R-:W-:Y:S02]  /*2b30*/  IMAD.U32 R4, RZ, RZ, UR4 ;  /* 0x00000004ff047e24 */ /* 0x000fe4000f8e00ff */
[----:B------:R-:W-:Y:S02]  /*2b40*/  IMAD.U32 R3, RZ, RZ, UR4 ;  /* 0x00000004ff037e24 */ /* 0x000fe4000f8e00ff */
[----:B------:R-:W-:-:S05]  /*2b50*/  @P0 IMAD.WIDE.U32 R4, R4, -0x55555555, RZ ;  /* 0xaaaaaaab04040825 */ /* 0x000fca00078e00ff */
[----:B------:R-:W-:-:S05]  /*2b60*/  @P0 SHF.R.U32.HI R0, RZ, 0x1, R5 ;  /* 0x00000001ff000819 */ /* 0x000fca0000011605 */
[----:B------:R-:W-:-:S05]  /*2b70*/  @P0 IMAD R0, R0, -0x3, R3 ;  /* 0xfffffffd00000824 */ /* 0x000fca00078e0203 */
[----:B------:R-:W-:-:S05]  /*2b80*/  @P0 LEA R0, R0, UR40, 0x3 ;  /* 0x0000002800000c11 */ /* 0x000fca000f8e18ff */
[----:B------:R-:W-:-:S05]  /*2b90*/  @P0 VIADD R3, R0, 0x18 ;  /* 0x0000001800030836 */ /* 0x000fca0000000000 */
[----:B------:R-:W-:-:S04]  /*2ba0*/  @P0 PRMT R3, R56, 0x654, R3 ;  /* 0x0000065438030816 */ /* 0x000fc80000000003 */
[----:B------:R0:W-:Y:S01]  /*2bb0*/  @P0 SYNCS.ARRIVE.TRANS64.RED.A1T0 RZ, [R3+URZ], RZ ;  /* 0x000000ff03ff09a7 */ /* 0x0001e2000810043f */
[----:B------:R-:W-:-:S13]  /*2bc0*/  ISETP.GT.U32.AND P0, PT, R23, 0x1, PT ;  /* 0x000000011700780c */ /* 0x000fda0003f04070 */
[----:B0-----:R-:W-:Y:S05]  /*2bd0*/  @P0 BRA `(.L_x_33) ;  /* 0x0000000000040947 */ /* 0x001fea0003800000 */
[----:B------:R-:W-:Y:S01]  /*2be0*/  BPT.TRAP 0x1 ;  /* 0x000000040000795c */ /* 0x000fe20000300000 */
.L_x_33:
[----:B------:R-:W-:Y:S01]  /*2bf0*/  SHF.L.U32 R0, R75, 0x1f, RZ ;  /* 0x0000001f4b007819 */ /* 0x000fe200000006ff */
[----:B------:R-:W-:Y:S01]  /*2c00*/  UIADD3 UR36, UR36, UR39, URZ ;  /* 0x0000002724247290 */ /* 0x000fe2000fffe03f */
[----:B------:R-:W-:Y:S01]  /*2c10*/  SHF.R.S32.HI R11, RZ, 0x1f, R19 ;  /* 0x0000001fff0b7819 */ /* 0x000fe20000011413 */
[----:B------:R-:W-:Y:S01]  /*2c20*/  UISETP.GE.U32.AND UP1, UPT, UR39, 0x3, UPT ;  /* 0x000000032700788c */ /* 0x000fe2000bf26070 */
[----:B------:R-:W0:Y:S01]  /*2c30*/  SYNCS.PHASECHK.TRANS64.TRYWAIT P0, [UR43+0x8], R0 ;  /* 0x00000800ff0075a7 */ /* 0x000e22000800016b */
[----:B------:R-:W-:-:S04]  /*2c40*/  UISETP.GT.U32.AND UP0, UPT, UR36, 0x2, UPT ;  /* 0x000000022400788c */ /* 0x000fc8000bf04070 */
[----:B------:R-:W-:-:S04]  /*2c50*/  UISETP.LT.U32.AND UP0, UPT, UR39, 0x3, UP0 ;  /* 0x000000032700788c */ /* 0x000fc80008701070 */
[----:B------:R-:W-:Y:S02]  /*2c60*/  USEL UR6, URZ, 0x1, !UP0 ;  /* 0x000000013f067887 */ /* 0x000fe4000c000000 */
[----:B------:R-:W-:Y:S02]  /*2c70*/  @UP1 UIMAD.WIDE.U32 UR4, UR36, -0x55555555, URZ ;  /* 0xaaaaaaab240418a5 */ /* 0x000fe4000f8e003f */
[----:B------:R-:W-:Y:S02]  /*2c80*/  ULOP3.LUT UR38, UR38, UR6, URZ, 0x3c, !UPT ;  /* 0x0000000626267292 */ /* 0x000fe4000f8e3c3f */
[----:B------:R-:W-:-:S04]  /*2c90*/  @UP1 USHF.R.U32.HI UR4, URZ, 0x1, UR5 ;  /* 0x000000013f041899 */ /* 0x000fc80008011605 */
[----:B------:R-:W-:Y:S01]  /*2ca0*/  @UP1 ULOP3.LUT UR38, UR38, 0x1, UR4, 0x78, !UPT ;  /* 0x0000000126261892 */ /* 0x000fe2000f8e7804 */
[----:B0-----:R-:W-:Y:S11]  /*2cb0*/  @!P0 BRA `(.L_x_35) ;  /* 0x0000003800e88947 */ /* 0x001ff60003800000 */
.L_x_124:
[----:B0-----:R-:W-:Y:S01]  /*2cc0*/  IMAD.SHL.U32 R3, R22, 0x40, RZ ;  /* 0x0000004016037824 */ /* 0x001fe200078e00ff */
[----:B------:R-:W-:Y:S01]  /*2cd0*/  ULDC UR6, c[0x0][0x284] ;  /* 0x0000a10000067ab9 */ /* 0x000fe20000000800 */
[----:B------:R-:W-:Y:S01]  /*2ce0*/  IMAD.SHL.U32 R12, R18, 0x40, RZ ;  /* 0x00000040120c7824 */ /* 0x000fe200078e00ff */
[----:B------:R-:W-:Y:S01]  /*2cf0*/  ULDC.64 UR4, c[0x0][0x5d0] ;  /* 0x0001740000047ab9 */ /* 0x000fe20000000a00 */
[----:B------:R-:W-:Y:S01]  /*2d00*/  IMAD.WIDE R20, R22, 0x40, R60 ;  /* 0x0000004016147825 */ /* 0x000fe200078e023c */
[----:B------:R-:W-:Y:S01]  /*2d10*/  ISETP.GE.AND P0, PT, R3, UR6, PT ;  /* 0x0000000603007c0c */ /* 0x000fe2000bf06270 */
[----:B------:R-:W-:Y:S01]  /*2d20*/  ULDC UR6, c[0x0][0x288] ;  /* 0x0000a20000067ab9 */ /* 0x000fe20000000800 */
[----:B------:R-:W-:Y:S01]  /*2d30*/  SHF.R.S32.HI R13, RZ, 0x1f, R12 ;  /* 0x0000001fff0d7819 */ /* 0x000fe2000001140c */
[----:B------:R-:W-:Y:S01]  /*2d40*/  IMAD R0, R11, UR4, RZ ;  /* 0x000000040b007c24 */ /* 0x000fe2000f8e02ff */
[----:B------:R-:W-:Y:S01]  /*2d50*/  ISETP.GE.OR P0, PT, R12, UR6, P0 ;  /* 0x000000060c007c0c */ /* 0x000fe20008706670 */
[----:B------:R-:W-:-:S04]  /*2d60*/  IMAD.WIDE.U32 R4, R19, UR4, R62 ;  /* 0x0000000413047c25 */ /* 0x000fc8000f8e003e */
[----:B------:R-:W-:Y:S01]  /*2d70*/  IMAD R7, R19, UR5, R0 ;  /* 0x0000000513077c24 */ /* 0x000fe2000f8e0200 */
[----:B------:R-:W-:Y:S01]  /*2d80*/  IADD3 R4, P1, R12, R4, RZ ;  /* 0x000000040c047210 */ /* 0x000fe20007f3e0ff */
[----:B------:R-:W-:Y:S02]  /*2d90*/  ULDC.64 UR4, c[0x0][0x5c8] ;  /* 0x0001720000047ab9 */ /* 0x000fe40000000a00 */
[----:B------:R-:W-:Y:S01]  /*2da0*/  IMAD R9, R21, UR4, RZ ;  /* 0x0000000415097c24 */ /* 0x000fe2000f8e02ff */
[----:B------:R-:W-:-:S03]  /*2db0*/  IADD3.X R5, R13, R5, R7, P1, !PT ;  /* 0x000000050d057210 */ /* 0x000fc60000ffe407 */
[C---:B------:R-:W-:Y:S02]  /*2dc0*/  IMAD R9, R20.reuse, UR5, R9 ;  /* 0x0000000514097c24 */ /* 0x040fe4000f8e0209 */
[----:B------:R-:W-:Y:S01]  /*2dd0*/  IMAD.WIDE.U32 R72, R20, UR4, R4 ;  /* 0x0000000414487c25 */ /* 0x000fe2000f8e0004 */
[----:B------:R-:W-:Y:S06]  /*2de0*/  @P0 BRA `(.L_x_36) ;  /* 0x0000002000540947 */ /* 0x000fec0003800000 */
[----:B-----5:R-:W-:Y:S01]  /*2df0*/  FSETP.NEU.AND P0, PT, R58, RZ, PT ;  /* 0x000000ff3a00720b */ /* 0x020fe20003f0d000 */
[----:B------:R-:W-:Y:S01]  /*2e00*/  IMAD.IADD R22, R67, 0x1, -R12 ;  /* 0x0000000143167824 */ /* 0x000fe200078e0a0c */
[----:B------:R-:W-:Y:S01]  /*2e10*/  BSSY B0, `(.L_x_36) ;  /* 0x0000212000007945 */ /* 0x000fe20003800000 */
[----:B------:R-:W-:Y:S02]  /*2e20*/  IMAD.IADD R0, R70, 0x1, -R3 ;  /* 0x0000000146007824 */ /* 0x000fe400078e0a03 */
[----:B------:R-:W-:Y:S01]  /*2e30*/  IMAD.IADD R83, R73, 0x1, R9 ;  /* 0x0000000149537824 */ /* 0x000fe200078e0209 */
[----:B------:R-:W-:-:S04]  /*2e40*/  ISETP.GT.AND P3, PT, R22, RZ, PT ;  /* 0x000000ff1600720c */ /* 0x000fc80003f64270 */
[----:B------:R-:W-:-:S03]  /*2e50*/  ISETP.GT.AND P2, PT, R0, RZ, P3 ;  /* 0x000000ff0000720c */ /* 0x000fc60001f44270 */
[----:B------:R-:W-:Y:S10]  /*2e60*/  @!P0 BRA `(.L_x_37) ;  /* 0x0000001400d88947 */ /* 0x000ff40003800000 */
[----:B------:R-:W0:Y:S01]  /*2e70*/  LDC.64 R76, c[0x0][0x5b8] ;  /* 0x00016e00ff4c7b82 */ /* 0x000e220000000a00 */
[----:B------:R-:W-:-:S07]  /*2e80*/  ULDC.64 UR4, c[0x0][0x5c0] ;  /* 0x0001700000047ab9 */ /* 0x000fce0000000a00 */
[----:B------:R-:W1:Y:S08]  /*2e90*/  LDC.64 R78, c[0x0][0x5b0] ;  /* 0x00016c00ff4e7b82 */ /* 0x000e700000000a00 */
[----:B------:R-:W2:Y:S01]  /*2ea0*/  LDC.64 R80, c[0x0][0x5a8] ;  /* 0x00016a00ff507b82 */ /* 0x000ea20000000a00 */
[-C--:B0-----:R-:W-:Y:S02]  /*2eb0*/  IMAD R6, R11, R76.reuse, RZ ;  /* 0x0000004c0b067224 */ /* 0x081fe400078e02ff */
[----:B------:R-:W-:-:S04]  /*2ec0*/  IMAD.WIDE.U32 R4, R19, R76, R62 ;  /* 0x0000004c13047225 */ /* 0x000fc800078e003e */
[----:B------:R-:W-:Y:S01]  /*2ed0*/  IMAD R73, R19, R77, R6 ;  /* 0x0000004d13497224 */ /* 0x000fe200078e0206 */
[----:B------:R-:W-:Y:S01]  /*2ee0*/  IADD3 R8, P0, R12, R4, RZ ;  /* 0x000000040c087210 */ /* 0x000fe20007f1e0ff */
[----:B-1----:R-:W-:-:S03]  /*2ef0*/  IMAD R3, R21, R78, RZ ;  /* 0x0000004e15037224 */ /* 0x002fc600078e02ff */
[----:B------:R-:W-:Y:S01]  /*2f00*/  IADD3.X R9, R13, R5, R73, P0, !PT ;  /* 0x000000050d097210 */ /* 0x000fe200007fe449 */
[C---:B------:R-:W-:Y:S02]  /*2f10*/  IMAD R21, R20.reuse, R79, R3 ;  /* 0x0000004f14157224 */ /* 0x040fe400078e0203 */
[----:B------:R-:W-:-:S04]  /*2f20*/  IMAD.WIDE.U32 R4, R20, R78, R8 ;  /* 0x0000004e14047225 */ /* 0x000fc800078e0008 */
[----:B------:R-:W-:Y:S01]  /*2f30*/  IMAD.IADD R3, R5, 0x1, R21 ;  /* 0x0000000105037824 */ /* 0x000fe200078e0215 */
[----:B--2---:R-:W-:-:S04]  /*2f40*/  LEA R10, P0, R4, R80, 0x2 ;  /* 0x00000050040a7211 */ /* 0x004fc800078010ff */
[----:B------:R-:W-:-:S05]  /*2f50*/  LEA.HI.X R11, R4, R81, R3, 0x2, P0 ;  /* 0x00000051040b7211 */ /* 0x000fca00000f1403 */
[----:B------:R0:W2:Y:S01]  /*2f60*/  @P2 LDG.E.LTC128B R3, desc[UR48][R10.64] ;  /* 0x000000300a032981 */ /* 0x0000a2000c1e1920 */
[----:B------:R-:W-:Y:S01]  /*2f70*/  IMAD.WIDE.U32 R4, R20, R78, R12 ;  /* 0x0000004e14047225 */ /* 0x000fe200078e000c */
[----:B------:R-:W-:Y:S01]  /*2f80*/  LEA R6, P1, R72, UR4, 0x2 ;  /* 0x0000000448067c11 */ /* 0x000fe2000f8210ff */
[----:B------:R-:W-:Y:S01]  /*2f90*/  BSSY B1, `(.L_x_38) ;  /* 0x0000014000017945 */ /* 0x000fe20003800000 */
[----:B------:R-:W-:-:S04]  /*2fa0*/  IADD3 R14, P0, R62, R4, RZ ;  /* 0x000000043e0e7210 */ /* 0x000fc80007f1e0ff */
[----:B------:R-:W-:Y:S01]  /*2fb0*/  IADD3.X R15, R63, R21, R5, P0, !PT ;  /* 0x000000153f0f7210 */ /* 0x000fe200007fe405 */
[----:B0-----:R-:W-:Y:S01]  /*2fc0*/  IMAD.SHL.U32 R10, R78, 0x8, RZ ;  /* 0x000000084e0a7824 */ /* 0x001fe200078e00ff */
[----:B------:R-:W-:Y:S02]  /*2fd0*/  ISETP.GT.AND P0, PT, R22, 0x1, PT ;  /* 0x000000011600780c */ /* 0x000fe40003f04270 */
[----:B------:R-:W-:Y:S01]  /*2fe0*/  SHF.L.U64.HI R11, R78, 0x3, R79 ;  /* 0x000000034e0b7819 */ /* 0x000fe2000001024f */
[----:B------:R-:W-:-:S04]  /*2ff0*/  IMAD.WIDE.U32 R14, R19, R76, R14 ;  /* 0x0000004c130e7225 */ /* 0x000fc800078e000e */
[----:B------:R-:W-:Y:S01]  /*3000*/  IMAD.IADD R5, R73, 0x1, R15 ;  /* 0x0000000149057824 */ /* 0x000fe200078e020f */
[----:B------:R-:W-:Y:S01]  /*3010*/  LEA R4, P4, R14, R80, 0x2 ;  /* 0x000000500e047211 */ /* 0x000fe200078810ff */
[----:B------:R-:W-:-:S03]  /*3020*/  IMAD.WIDE.U32 R10, R20, R78, R10 ;  /* 0x0000004e140a7225 */ /* 0x000fc600078e000a */
[----:B------:R-:W-:Y:S02]  /*3030*/  LEA.HI.X R5, R14, R81, R5, 0x2, P4 ;  /* 0x000000510e057211 */ /* 0x000fe400020f1405 */
[----:B--2---:R-:W-:-:S05]  /*3040*/  LOP3.LUT R7, R3, 0xffffe000, RZ, 0xc0, !PT ;  /* 0xffffe00003077812 */ /* 0x004fca00078ec0ff */
[----:B------:R-:W-:-:S04]  /*3050*/  FMUL R7, R7, R58 ;  /* 0x0000003a07077220 */ /* 0x000fc80000400000 */
[----:B------:R-:W-:Y:S01]  /*3060*/  FFMA R77, R24, R57, R7 ;  /* 0x00000039184d7223 */ /* 0x000fe20000000007 */
[----:B------:R-:W-:Y:S02]  /*3070*/  LEA.HI.X R7, R72, UR5, R83, 0x2, P1 ;  /* 0x0000000548077c11 */ /* 0x000fe400088f1453 */
[----:B------:R-:W-:Y:S02]  /*3080*/  ISETP.GT.AND P1, PT, R0, RZ, P0 ;  /* 0x000000ff0000720c */ /* 0x000fe40000724270 */
[----:B------:R-:W-:-:S05]  /*3090*/  F2FP.TF32.F32.PACK_B R77, R77 ;  /* 0x0000004dff4d723e */ /* 0x000fca00024050ff */
[----:B------:R0:W-:Y:S06]  /*30a0*/  @P2 STG.E desc[UR48][R6.64], R77 ;  /* 0x0000004d06002986 */ /* 0x0001ec000c101930 */
[----:B------:R-:W-:Y:S05]  /*30b0*/  @!P1 BRA `(.L_x_39) ;  /* 0x0000000000049947 */ /* 0x000fea0003800000 */
[----:B------:R1:W5:Y:S02]  /*30c0*/  LDG.E.LTC128B R3, desc[UR48][R4.64+0x4] ;  /* 0x0000043004037981 */ /* 0x000364000c1e1920 */
.L_x_39:
[----:B------:R-:W-:Y:S05]  /*30d0*/  BSYNC B1 ;  /* 0x0000000000017941 */ /* 0x000fea0003800000 */
.L_x_38:
[----:B-----5:R-:W-:Y:S01]  /*30e0*/  LOP3.LUT R15, R3, 0xffffe000, RZ, 0xc0, !PT ;  /* 0xffffe000030f7812 */ /* 0x020fe200078ec0ff */
[----:B------:R-:W-:Y:S01]  /*30f0*/  IMAD.IADD R21, R21, 0x1, R11 ;  /* 0x0000000115157824 */ /* 0x000fe200078e020b */
[----:B------:R-:W-:Y:S02]  /*3100*/  IADD3 R11, P2, R8, R10, RZ ;  /* 0x0000000a080b7210 */ /* 0x000fe40007f5e0ff */
[----:B------:R-:W-:Y:S01]  /*3110*/  ISETP.GT.AND P3, PT, R0, 0x8, P3 ;  /* 0x000000080000780c */ /* 0x000fe20001f64270 */
[----:B------:R-:W-:Y:S02]  /*3120*/  FMUL R8, R15, R58 ;  /* 0x0000003a0f087220 */ /* 0x000fe40000400000 */
[----:B------:R-:W-:Y:S01]  /*3130*/  IMAD.X R18, R21, 0x1, R9, P2 ;  /* 0x0000000115127824 */ /* 0x000fe200010e0609 */
[----:B------:R-:W-:Y:S01]  /*3140*/  LEA R14, P2, R11, R80, 0x2 ;  /* 0x000000500b0e7211 */ /* 0x000fe200078410ff */
[----:B------:R-:W-:-:S03]  /*3150*/  FFMA R25, R25, R57, R8 ;  /* 0x0000003919197223 */ /* 0x000fc60000000008 */
[----:B------:R-:W-:Y:S01]  /*3160*/  LEA.HI.X R15, R11, R81, R18, 0x2, P2 ;  /* 0x000000510b0f7211 */ /* 0x000fe200010f1412 */
[----:B------:R-:W-:Y:S01]  /*3170*/  IMAD.MOV.U32 R18, RZ, RZ, R3 ;  /* 0x000000ffff127224 */ /* 0x000fe200078e0003 */
[----:B------:R-:W-:-:S05]  /*3180*/  F2FP.TF32.F32.PACK_B R25, R25 ;  /* 0x00000019ff19723e */ /* 0x000fca00024050ff */
[----:B------:R2:W-:Y:S04]  /*3190*/  @P1 STG.E desc[UR48][R6.64+0x4], R25 ;  /* 0x0000041906001986 */ /* 0x0005e8000c101930 */
[----:B------:R-:W3:Y:S01]  /*31a0*/  @P3 LDG.E.LTC128B R18, desc[UR48][R14.64] ;  /* 0x000000300e123981 */ /* 0x000ee2000c1e1920 */
[----:B------:R-:W-:Y:S01]  /*31b0*/  IADD3 R12, P1, P2, R62, R10, R12 ;  /* 0x0000000a3e0c7210 */ /* 0x000fe20007a3e00c */
[----:B------:R-:W-:Y:S01]  /*31c0*/  BSSY B1, `(.L_x_40) ;  /* 0x0000011000017945 */ /* 0x000fe20003800000 */
[----:B------:R-:W-:Y:S02]  /*31d0*/  SHF.L.U64.HI R9, R59, 0x2, R64 ;  /* 0x000000023b097819 */ /* 0x000fe40000010240 */
[----:B------:R-:W-:Y:S02]  /*31e0*/  IADD3.X R13, R63, R21, R13, P1, P2 ;  /* 0x000000153f0d7210 */ /* 0x000fe40000fe440d */
[----:B------:R-:W-:-:S02]  /*31f0*/  LEA R10, P1, R59, R6, 0x2 ;  /* 0x000000063b0a7211 */ /* 0x000fc400078210ff */
[----:B------:R-:W-:Y:S01]  /*3200*/  ISETP.GT.AND P0, PT, R0, 0x8, P0 ;  /* 0x000000080000780c */ /* 0x000fe20000704270 */
[----:B------:R-:W-:-:S04]  /*3210*/  IMAD.WIDE.U32 R12, R19, R76, R12 ;  /* 0x0000004c130c7225 */ /* 0x000fc800078e000c */
[----:B------:R-:W-:Y:S01]  /*3220*/  IMAD.X R11, R9, 0x1, R7, P1 ;  /* 0x00000001090b7824 */ /* 0x000fe200008e0607 */
[----:B------:R-:W-:Y:S02]  /*3230*/  LEA R8, P2, R12, R80, 0x2 ;  /* 0x000000500c087211 */ /* 0x000fe400078410ff */
[----:B---3--:R-:W-:-:S05]  /*3240*/  LOP3.LUT R3, R18, 0xffffe000, RZ, 0xc0, !PT ;  /* 0xffffe00012037812 */ /* 0x008fca00078ec0ff */
[----:B------:R-:W-:-:S04]  /*3250*/  FMUL R3, R3, R58 ;  /* 0x0000003a03037220 */ /* 0x000fc80000400000 */
[----:B------:R-:W-:Y:S01]  /*3260*/  FFMA R19, R26, R57, R3 ;  /* 0x000000391a137223 */ /* 0x000fe20000000003 */
[----:B------:R-:W-:-:S04]  /*3270*/  IMAD.IADD R3, R73, 0x1, R13 ;  /* 0x0000000149037824 */ /* 0x000fc800078e020d */
[----:B------:R-:W-:Y:S02]  /*3280*/  F2FP.TF32.F32.PACK_B R19, R19 ;  /* 0x00000013ff13723e */ /* 0x000fe400024050ff */
[----:B------:R-:W-:-:S03]  /*3290*/  LEA.HI.X R9, R12, R81, R3, 0x2, P2 ;  /* 0x000000510c097211 */ /* 0x000fc600010f1403 */
[----:B------:R2:W-:Y:S01]  /*32a0*/  @P3 STG.E desc[UR48][R10.64], R19 ;  /* 0x000000130a003986 */ /* 0x0005e2000c101930 */
[----:B------:R-:W-:Y:S05]  /*32b0*/  @!P0 BRA `(.L_x_41) ;  /* 0x0000000000048947 */ /* 0x000fea0003800000 */
[----:B------:R3:W5:Y:S02]  /*32c0*/  LDG.E.LTC128B R18, desc[UR48][R8.64+0x4] ;  /* 0x0000043008127981 */ /* 0x000764000c1e1920 */
.L_x_41:
[----:B------:R-:W-:Y:S05]  /*32d0*/  BSYNC B1 ;  /* 0x0000000000017941 */ /* 0x000fea0003800000 */
.L_x_40:
[----:B-----5:R-:W-:Y:S01]  /*32e0*/  LOP3.LUT R3, R18, 0xffffe000, RZ, 0xc0, !PT ;  /* 0xffffe00012037812 */ /* 0x020fe200078ec0ff */
[----:B------:R-:W-:Y:S01]  /*32f0*/  BSSY B1, `(.L_x_42) ;  /* 0x0000009000017945 */ /* 0x000fe20003800000 */
[----:B------:R-:W-:-:S03]  /*3300*/  ISETP.GT.AND P1, PT, R22, 0x8, PT ;  /* 0x000000081600780c */ /* 0x000fc60003f24270 */
[----:B------:R-:W-:Y:S01]  /*3310*/  FMUL R12, R3, R58 ;  /* 0x0000003a030c7220 */ /* 0x000fe20000400000 */
[----:B------:R-:W-:-:S03]  /*3320*/  ISETP.GT.AND P2, PT, R0, RZ, P1 ;  /* 0x000000ff0000720c */ /* 0x000fc60000f44270 */
[----:B------:R-:W-:-:S05]  /*3330*/  FFMA R27, R27, R57, R12 ;  /* 0x000000391b1b7223 */ /* 0x000fca000000000c */
[----:B------:R-:W-:-:S05]  /*3340*/  F2FP.TF32.F32.PACK_B R27, R27 ;  /* 0x0000001bff1b723e */ /* 0x000fca00024050ff */
[----:B------:R4:W-:Y:S01]  /*3350*/  @P0 STG.E desc[UR48][R10.64+0x4], R27 ;  /* 0x0000041b0a000986 */ /* 0x0009e2000c101930 */
[----:B------:R-:W-:Y:S05]  /*3360*/  @!P2 BRA `(.L_x_43) ;  /* 0x000000000004a947 */ /* 0x000fea0003800000 */
[----:B------:R0:W5:Y:S02]  /*3370*/  LDG.E.LTC128B R18, desc[UR48][R4.64+0x20] ;  /* 0x0000203004127981 */ /* 0x000164000c1e1920 */
.L_x_43:
[----:B------:R-:W-:Y:S05]  /*3380*/  BSYNC B1 ;  /* 0x0000000000017941 */ /* 0x000fea0003800000 */
.L_x_42:
        /* <DEDUP_REMOVED lines=10> */
.L_x_45:
[----:B------:R-:W-:Y:S05]  /*3430*/  BSYNC B1 ;  /* 0x0000000000017941 */ /* 0x000fea0003800000 */
.L_x_44:
[----:B0----5:R-:W-:Y:S01]  /*3440*/  LOP3.LUT R3, R18, 0xffffe000, RZ, 0xc0, !PT ;  /* 0xffffe00012037812 */ /* 0x021fe200078ec0ff */
[----:B------:R-:W-:Y:S01]  /*3450*/  BSSY B1, `(.L_x_46) ;  /* 0x0000008000017945 */ /* 0x000fe20003800000 */
[----:B------:R-:W-:-:S03]  /*3460*/  ISETP.GT.AND P1, PT, R0, 0x8, P1 ;  /* 0x000000080000780c */ /* 0x000fc60000f24270 */
[----:B------:R-:W-:-:S04]  /*3470*/  FMUL R12, R3, R58 ;  /* 0x0000003a030c7220 */ /* 0x000fc80000400000 */
[----:B------:R-:W-:-:S05]  /*3480*/  FFMA R29, R29, R57, R12 ;  /* 0x000000391d1d7223 */ /* 0x000fca000000000c */
[----:B------:R-:W-:-:S05]  /*3490*/  F2FP.TF32.F32.PACK_B R29, R29 ;  /* 0x0000001dff1d723e */ /* 0x000fca00024050ff */
[----:B------:R0:W-:Y:S01]  /*34a0*/  @P3 STG.E desc[UR48][R6.64+0x24], R29 ;  /* 0x0000241d06003986 */ /* 0x0001e2000c101930 */
[----:B------:R-:W-:Y:S05]  /*34b0*/  @!P1 BRA `(.L_x_47) ;  /* 0x0000000000049947 */ /* 0x000fea0003800000 */
[----:B------:R0:W5:Y:S02]  /*34c0*/  LDG.E.LTC128B R18, desc[UR48][R8.64+0x20] ;  /* 0x0000203008127981 */ /* 0x000164000c1e1920 */
.L_x_47:
[----:B------:R-:W-:Y:S05]  /*34d0*/  BSYNC B1 ;  /* 0x0000000000017941 */ /* 0x000fea0003800000 */
.L_x_46:
[----:B-----5:R-:W-:Y:S01]  /*34e0*/  LOP3.LUT R3, R18, 0xffffe000, RZ, 0xc0, !PT ;  /* 0xffffe00012037812 */ /* 0x020fe200078ec0ff */
        /* <DEDUP_REMOVED lines=8> */
.L_x_49:
[----:B------:R-:W-:Y:S05]  /*3570*/  BSYNC B1 ;  /* 0x0000000000017941 */ /* 0x000fea0003800000 */
.L_x_48:
[----:B0----5:R-:W-:Y:S01]  /*3580*/  LOP3.LUT R3, R18, 0xffffe000, RZ, 0xc0, !PT ;  /* 0xffffe00012037812 */ /* 0x021fe200078ec0ff */
        /* <DEDUP_REMOVED lines=9> */
.L_x_51:
[----:B------:R-:W-:Y:S05]  /*3620*/  BSYNC B1 ;  /* 0x0000000000017941 */ /* 0x000fea0003800000 */
.L_x_50:
        /* <DEDUP_REMOVED lines=10> */
.L_x_53:
[----:B------:R-:W-:Y:S05]  /*36d0*/  BSYNC B1 ;  /* 0x0000000000017941 */ /* 0x000fea0003800000 */
.L_x_52:
        /* <DEDUP_REMOVED lines=9> */
.L_x_55:
[----:B------:R-:W-:Y:S05]  /*3770*/  BSYNC B1 ;  /* 0x0000000000017941 */ /* 0x000fea0003800000 */
.L_x_54:
        /* <DEDUP_REMOVED lines=9> */
.L_x_57:
[----:B------:R-:W-:Y:S05]  /*3810*/  BSYNC B1 ;  /* 0x0000000000017941 */ /* 0x000fea0003800000 */
.L_x_56:
        /* <DEDUP_REMOVED lines=10> */
.L_x_59:
[----:B------:R-:W-:Y:S05]  /*38c0*/  BSYNC B1 ;  /* 0x0000000000017941 */ /* 0x000fea0003800000 */
.L_x_58:
        /* <DEDUP_REMOVED lines=10> */
.L_x_61:
[----:B------:R-:W-:Y:S05]  /*3970*/  BSYNC B1 ;  /* 0x0000000000017941 */ /* 0x000fea0003800000 */
.L_x_60:
        /* <DEDUP_REMOVED lines=9> */
.L_x_63:
[----:B------:R-:W-:Y:S05]  /*3a10*/  BSYNC B1 ;  /* 0x0000000000017941 */ /* 0x000fea0003800000 */
.L_x_62:
        /* <DEDUP_REMOVED lines=9> */
.L_x_65:
[----:B------:R-:W-:Y:S05]  /*3ab0*/  BSYNC B1 ;  /* 0x0000000000017941 */ /* 0x000fea0003800000 */
.L_x_64:
        /* <DEDUP_REMOVED lines=10> */
.L_x_67:
[----:B------:R-:W-:Y:S05]  /*3b60*/  BSYNC B1 ;  /* 0x0000000000017941 */ /* 0x000fea0003800000 */
.L_x_66:
        /* <DEDUP_REMOVED lines=10> */
.L_x_69:
[----:B------:R-:W-:Y:S05]  /*3c10*/  BSYNC B1 ;  /* 0x0000000000017941 */ /* 0x000fea0003800000 */
.L_x_68:
        /* <DEDUP_REMOVED lines=9> */
.L_x_71:
[----:B------:R-:W-:Y:S05]  /*3cb0*/  BSYNC B1 ;  /* 0x0000000000017941 */ /* 0x000fea0003800000 */
.L_x_70:
        /* <DEDUP_REMOVED lines=9> */
.L_x_73:
[----:B------:R-:W-:Y:S05]  /*3d50*/  BSYNC B1 ;  /* 0x0000000000017941 */ /* 0x000fea0003800000 */
.L_x_72:
        /* <DEDUP_REMOVED lines=10> */
.L_x_75:
[----:B------:R-:W-:Y:S05]  /*3e00*/  BSYNC B1 ;  /* 0x0000000000017941 */ /* 0x000fea0003800000 */
.L_x_74:
        /* <DEDUP_REMOVED lines=10> */
.L_x_77:
[----:B------:R-:W-:Y:S05]  /*3eb0*/  BSYNC B1 ;  /* 0x0000000000017941 */ /* 0x000fea0003800000 */
.L_x_76:
        /* <DEDUP_REMOVED lines=9> */
.L_x_79:
[----:B------:R-:W-:Y:S05]  /*3f50*/  BSYNC B1 ;  /* 0x0000000000017941 */ /* 0x000fea0003800000 */
.L_x_78:
        /* <DEDUP_REMOVED lines=9> */
.L_x_81:
[----:B------:R-:W-:Y:S05]  /*3ff0*/  BSYNC B1 ;  /* 0x0000000000017941 */ /* 0x000fea0003800000 */
.L_x_80:
        /* <DEDUP_REMOVED lines=10> */
.L_x_83:
[----:B------:R-:W-:Y:S05]  /*40a0*/  BSYNC B1 ;  /* 0x0000000000017941 */ /* 0x000fea0003800000 */
.L_x_82:
        /* <DEDUP_REMOVED lines=10> */
.L_x_85:
[----:B------:R-:W-:Y:S05]  /*4150*/  BSYNC B1 ;  /* 0x0000000000017941 */ /* 0x000fea0003800000 */
.L_x_84:
        /* <DEDUP_REMOVED lines=9> */
.L_x_87:
[----:B------:R-:W-:Y:S05]  /*41f0*/  BSYNC B1 ;  /* 0x0000000000017941 */ /* 0x000fea0003800000 */
.L_x_86:
        /* <DEDUP_REMOVED lines=9> */
.L_x_89:
[----:B------:R-:W-:Y:S05]  /*4290*/  BSYNC B1 ;  /* 0x0000000000017941 */ /* 0x000fea0003800000 */
.L_x_88:
        /* <DEDUP_REMOVED lines=10> */
.L_x_91:
[----:B------:R-:W-:Y:S05]  /*4340*/  BSYNC B1 ;  /* 0x0000000000017941 */ /* 0x000fea0003800000 */
.L_x_90:
        /* <DEDUP_REMOVED lines=10> */
.L_x_93:
[----:B------:R-:W-:Y:S05]  /*43f0*/  BSYNC B1 ;  /* 0x0000000000017941 */ /* 0x000fea0003800000 */
.L_x_92:
[----:B0----5:R-:W-:Y:S01]  /*4400*/  LOP3.LUT R3, R18, 0xffffe000, RZ, 0xc0, !PT ;  /* 0xffffe00012037812 */ /* 0x021fe200078ec0ff */
[----:B------:R-:W-:Y:S01]  /*4410*/  BSSY B1, `(.L_x_94) ;  /* 0x0000008000017945 */ /* 0x000fe20003800000 */
[----:B------:R-:W-:-:S03]  /*4420*/  ISETP.GT.AND P1, PT, R0, 0x8, P1 ;  /* 0x000000080000780c */ /* 0x000fc60000f24270 */
[----:B-1----:R-:W-:-:S04]  /*4430*/  FMUL R4, R3, R58 ;  /* 0x0000003a03047220 */ /* 0x002fc80000400000 */
[----:B------:R-:W-:-:S05]  /*4440*/  FFMA R53, R53, R57, R4 ;  /* 0x0000003935357223 */ /* 0x000fca0000000004 */
[----:B------:R-:W-:-:S05]  /*4450*/  F2FP.TF32.F32.PACK_B R53, R53 ;  /* 0x00000035ff35723e */ /* 0x000fca00024050ff */
[----:B------:R0:W-:Y:S01]  /*4460*/  @P3 STG.E desc[UR48][R6.64+0xe4], R53 ;  /* 0x0000e43506003986 */ /* 0x0001e2000c101930 */
[----:B------:R-:W-:Y:S05]  /*4470*/  @!P1 BRA `(.L_x_95) ;  /* 0x0000000000049947 */ /* 0x000fea0003800000 */
[----:B------:R1:W5:Y:S02]  /*4480*/  LDG.E.LTC128B R18, desc[UR48][R8.64+0xe0] ;  /* 0x0000e03008127981 */ /* 0x000364000c1e1920 */
.L_x_95:
[----:B------:R-:W-:Y:S05]  /*4490*/  BSYNC B1 ;  /* 0x0000000000017941 */ /* 0x000fea0003800000 */
.L_x_94:
[----:B-----5:R-:W-:Y:S01]  /*44a0*/  LOP3.LUT R3, R18, 0xffffe000, RZ, 0xc0, !PT ;  /* 0xffffe00012037812 */ /* 0x020fe200078ec0ff */
[----:B------:R-:W-:Y:S01]  /*44b0*/  @P1 IMAD.MOV.U32 R4, RZ, RZ, R10 ;  /* 0x000000ffff041224 */ /* 0x000fe200078e000a */
[----:B------:R-:W-:Y:S01]  /*44c0*/  ISETP.GT.AND P0, PT, R0, 0x8, P0 ;  /* 0x000000080000780c */ /* 0x000fe20000704270 */
[----:B------:R-:W-:Y:S01]  /*44d0*/  @P1 IMAD.MOV.U32 R5, RZ, RZ, R11 ;  /* 0x000000ffff051224 */ /* 0x000fe200078e000b */
[----:B------:R-:W-:Y:S01]  /*44e0*/  BSSY B1, `(.L_x_96) ;  /* 0x0000007000017945 */ /* 0x000fe20003800000 */
[----:B------:R-:W-:-:S04]  /*44f0*/  FMUL R3, R3, R58 ;  /* 0x0000003a03037220 */ /* 0x000fc80000400000 */
[----:B------:R-:W-:-:S05]  /*4500*/  FFMA R3, R54, R57, R3 ;  /* 0x0000003936037223 */ /* 0x000fca0000000003 */
[----:B------:R-:W-:-:S05]  /*4510*/  F2FP.TF32.F32.PACK_B R3, R3 ;  /* 0x00000003ff03723e */ /* 0x000fca00024050ff */
[----:B------:R0:W-:Y:S01]  /*4520*/  @P1 STG.E desc[UR48][R4.64+0xe0], R3 ;  /* 0x0000e00304001986 */ /* 0x0001e2000c101930 */
[----:B------:R-:W-:Y:S05]  /*4530*/  @!P0 BRA `(.L_x_97) ;  /* 0x0000000000048947 */ /* 0x000fea0003800000 */
[----:B------:R0:W5:Y:S02]  /*4540*/  LDG.E.LTC128B R18, desc[UR48][R8.64+0xe4] ;  /* 0x0000e43008127981 */ /* 0x000164000c1e1920 */
.L_x_97:
[----:B------:R-:W-:Y:S05]  /*4550*/  BSYNC B1 ;  /* 0x0000000000017941 */ /* 0x000fea0003800000 */
.L_x_96:
[----:B------:R-:W-:Y:S05]  /*4560*/  @!P0 BRA `(.L_x_98) ;  /* 0x0000000800708947 */ /* 0x000fea0003800000 */
[----:B0----5:R-:W-:-:S05]  /*4570*/  LOP3.LUT R3, R18, 0xffffe000, RZ, 0xc0, !PT ;  /* 0xffffe00012037812 */ /* 0x021fca00078ec0ff */
[----:B------:R-:W-:-:S04]  /*4580*/  FMUL R0, R3, R58 ;  /* 0x0000003a03007220 */ /* 0x000fc80000400000 */
[----:B------:R-:W-:-:S05]  /*4590*/  FFMA R55, R55, R57, R0 ;  /* 0x0000003937377223 */ /* 0x000fca0000000000 */
[----:B------:R-:W-:-:S05]  /*45a0*/  F2FP.TF32.F32.PACK_B R55, R55 ;  /* 0x00000037ff37723e */ /* 0x000fca00024050ff */
[----:B------:R0:W-:Y:S01]  /*45b0*/  STG.E desc[UR48][R10.64+0xe4], R55 ;  /* 0x0000e4370a007986 */ /* 0x0001e2000c101930 */
[----:B------:R-:W-:Y:S05]  /*45c0*/  BRA `(.L_x_98) ;  /* 0x0000000800587947 */ /* 0x000fea0003800000 */
.L_x_37:
[----:B------:R-:W-:Y:S01]  /*45d0*/  ISETP.GT.AND P4, PT, R22, 0x1, PT ;  /* 0x000000011600780c */ /* 0x000fe20003f84270 */
[----:B------:R-:W-:Y:S01]  /*45e0*/  ULDC.64 UR4, c[0x0][0x5c0] ;  /* 0x0001700000047ab9 */ /* 0x000fe20000000a00 */
[-C--:B------:R-:W-:Y:S01]  /*45f0*/  FMUL R3, R24, R57.reuse ;  /* 0x0000003918037220 */ /* 0x080fe20000400000 */
[----:B------:R-:W-:Y:S01]  /*4600*/  LEA R4, P1, R72, UR4, 0x2 ;  /* 0x0000000448047c11 */ /* 0x000fe2000f8210ff */
[-C--:B------:R-:W-:Y:S01]  /*4610*/  FMUL R25, R25, R57.reuse ;  /* 0x0000003919197220 */ /* 0x080fe20000400000 */
[----:B------:R-:W-:Y:S01]  /*4620*/  ISETP.GT.AND P0, PT, R0, RZ, P4 ;  /* 0x000000ff0000720c */ /* 0x000fe20002704270 */
[-C--:B------:R-:W-:Y:S01]  /*4630*/  FMUL R9, R26, R57.reuse ;  /* 0x000000391a097220 */ /* 0x080fe20000400000 */
[----:B------:R-:W-:Y:S01]  /*4640*/  ISETP.GT.AND P3, PT, R0, 0x8, P3 ;  /* 0x000000080000780c */ /* 0x000fe20001f64270 */
[-C--:B------:R-:W-:Y:S01]  /*4650*/  FMUL R27, R27, R57.reuse ;  /* 0x000000391b1b7220 */ /* 0x080fe20000400000 */
[----:B------:R-:W-:Y:S01]  /*4660*/  LEA.HI.X R5, R72, UR5, R83, 0x2, P1 ;  /* 0x0000000548057c11 */ /* 0x000fe200088f1453 */
[----:B------:R-:W-:Y:S01]  /*4670*/  FMUL R29, R29, R57 ;  /* 0x000000391d1d7220 */ /* 0x000fe20000400000 */
[----:B------:R-:W-:Y:S01]  /*4680*/  F2FP.TF32.F32.PACK_B R3, R3 ;  /* 0x00000003ff03723e */ /* 0x000fe200024050ff */
[-C--:B------:R-:W-:Y:S01]  /*4690*/  FMUL R31, R31, R57.reuse ;  /* 0x000000391f1f7220 */ /* 0x080fe20000400000 */
[----:B------:R-:W-:Y:S01]  /*46a0*/  SHF.L.U64.HI R7, R59, 0x2, R64 ;  /* 0x000000023b077819 */ /* 0x000fe20000010240 */
[----:B------:R-:W-:Y:S01]  /*46b0*/  FMUL R33, R33, R57 ;  /* 0x0000003921217220 */ /* 0x000fe20000400000 */
[----:B------:R-:W-:Y:S01]  /*46c0*/  LEA R6, P1, R59, R4, 0x2 ;  /* 0x000000043b067211 */ /* 0x000fe200078210ff */
[----:B------:R0:W-:Y:S01]  /*46d0*/  @P2 STG.E desc[UR48][R4.64], R3 ;  /* 0x0000000304002986 */ /* 0x0001e2000c101930 */
[----:B------:R-:W-:Y:S01]  /*46e0*/  F2FP.TF32.F32.PACK_B R25, R25 ;  /* 0x00000019ff19723e */ /* 0x000fe200024050ff */
[----:B------:R-:W-:Y:S01]  /*46f0*/  FMUL R11, R34, R57 ;  /* 0x00000039220b7220 */ /* 0x000fe20000400000 */
[----:B------:R-:W-:Y:S01]  /*4700*/  F2FP.TF32.F32.PACK_B R9, R9 ;  /* 0x00000009ff09723e */ /* 0x000fe200024050ff */
[----:B------:R-:W-:Y:S01]  /*4710*/  IMAD.X R7, R7, 0x1, R5, P1 ;  /* 0x0000000107077824 */ /* 0x000fe200008e0605 */
[C---:B------:R-:W-:Y:S01]  /*4720*/  ISETP.GT.AND P2, PT, R22.reuse, 0x8, PT ;  /* 0x000000081600780c */ /* 0x040fe20003f44270 */
[----:B------:R-:W-:Y:S01]  /*4730*/  @P0 STG.E desc[UR48][R4.64+0x4], R25 ;  /* 0x0000041904000986 */ /* 0x000fe2000c101930 */
[----:B------:R-:W-:Y:S01]  /*4740*/  ISETP.GT.AND P0, PT, R22, 0x9, PT ;  /* 0x000000091600780c */ /* 0x000fe20003f04270 */
[-C--:B------:R-:W-:Y:S01]  /*4750*/  FMUL R35, R35, R57.reuse ;  /* 0x0000003923237220 */ /* 0x080fe20000400000 */
[C---:B------:R-:W-:Y:S01]  /*4760*/  ISETP.GT.AND P4, PT, R0.reuse, 0x8, P4 ;  /* 0x000000080000780c */ /* 0x040fe20002784270 */
[----:B------:R1:W-:Y:S01]  /*4770*/  @P3 STG.E desc[UR48][R6.64], R9 ;  /* 0x0000000906003986 */ /* 0x0003e2000c101930 */
[----:B------:R-:W-:Y:S01]  /*4780*/  ISETP.GT.AND P1, PT, R0, RZ, P2 ;  /* 0x000000ff0000720c */ /* 0x000fe20001724270 */
[-C--:B0-----:R-:W-:Y:S01]  /*4790*/  FMUL R3, R28, R57.reuse ;  /* 0x000000391c037220 */ /* 0x081fe20000400000 */
[C---:B------:R-:W-:Y:S01]  /*47a0*/  ISETP.GT.AND P3, PT, R0.reuse, RZ, P0 ;  /* 0x000000ff0000720c */ /* 0x040fe20000764270 */
[----:B------:R-:W-:Y:S01]  /*47b0*/  FMUL R37, R37, R57 ;  /* 0x0000003925257220 */ /* 0x000fe20000400000 */
[----:B------:R-:W-:Y:S01]  /*47c0*/  F2FP.TF32.F32.PACK_B R27, R27 ;  /* 0x0000001bff1b723e */ /* 0x000fe200024050ff */
[----:B------:R-:W-:Y:S01]  /*47d0*/  FMUL R39, R39, R57 ;  /* 0x0000003927277220 */ /* 0x000fe20000400000 */
[----:B------:R-:W-:Y:S01]  /*47e0*/  F2FP.TF32.F32.PACK_B R3, R3 ;  /* 0x00000003ff03723e */ /* 0x000fe200024050ff */
[-C--:B------:R-:W-:Y:S01]  /*47f0*/  FMUL R41, R41, R57.reuse ;  /* 0x0000003929297220 */ /* 0x080fe20000400000 */
[----:B------:R-:W-:Y:S01]  /*4800*/  ISETP.GT.AND P2, PT, R0, 0x8, P2 ;  /* 0x000000080000780c */ /* 0x000fe20001744270 */
[----:B------:R-:W-:Y:S01]  /*4810*/  FMUL R43, R43, R57 ;  /* 0x000000392b2b7220 */ /* 0x000fe20000400000 */
[----:B------:R-:W-:Y:S01]  /*4820*/  F2FP.TF32.F32.PACK_B R29, R29 ;  /* 0x0000001dff1d723e */ /* 0x000fe200024050ff */
[----:B------:R-:W-:Y:S01]  /*4830*/  @P4 STG.E desc[UR48][R6.64+0x4], R27 ;  /* 0x0000041b06004986 */ /* 0x000fe2000c101930 */
[-C--:B-1----:R-:W-:Y:S01]  /*4840*/  FMUL R9, R30, R57.reuse ;  /* 0x000000391e097220 */ /* 0x082fe20000400000 */
[----:B------:R-:W-:Y:S01]  /*4850*/  ISETP.GT.AND P0, PT, R0, 0x8, P0 ;  /* 0x000000080000780c */ /* 0x000fe20000704270 */
[-C--:B------:R-:W-:Y:S01]  /*4860*/  FMUL R45, R45, R57.reuse ;  /* 0x000000392d2d7220 */ /* 0x080fe20000400000 */
[----:B------:R0:W-:Y:S01]  /*4870*/  @P1 STG.E desc[UR48][R4.64+0x20], R3 ;  /* 0x0000200304001986 */ /* 0x0001e2000c101930 */
[C---:B------:R-:W-:Y:S01]  /*4880*/  ISETP.GT.AND P4, PT, R22.reuse, 0x11, PT ;  /* 0x000000111600780c */ /* 0x040fe20003f84270 */
[----:B------:R-:W-:Y:S01]  /*4890*/  FMUL R47, R47, R57 ;  /* 0x000000392f2f7220 */ /* 0x000fe20000400000 */
[----:B------:R-:W-:Y:S01]  /*48a0*/  F2FP.TF32.F32.PACK_B R9, R9 ;  /* 0x00000009ff09723e */ /* 0x000fe200024050ff */
[----:B------:R-:W-:Y:S01]  /*48b0*/  @P3 STG.E desc[UR48][R4.64+0x24], R29 ;  /* 0x0000241d04003986 */ /* 0x000fe2000c101930 */
[----:B------:R-:W-:Y:S01]  /*48c0*/  ISETP.GT.AND P3, PT, R22, 0x10, PT ;  /* 0x000000101600780c */ /* 0x000fe20003f64270 */
[----:B------:R-:W-:Y:S01]  /*48d0*/  FMUL R49, R49, R57 ;  /* 0x0000003931317220 */ /* 0x000fe20000400000 */
[----:B------:R-:W-:Y:S01]  /*48e0*/  F2FP.TF32.F32.PACK_B R31, R31 ;  /* 0x0000001fff1f723e */ /* 0x000fe200024050ff */
[----:B------:R1:W-:Y:S01]  /*48f0*/  @P2 STG.E desc[UR48][R6.64+0x20], R9 ;  /* 0x0000200906002986 */ /* 0x0003e2000c101930 */
[C---:B------:R-:W-:Y:S01]  /*4900*/  ISETP.GT.AND P1, PT, R0.reuse, RZ, P3 ;  /* 0x000000ff0000720c */ /* 0x040fe20001f24270 */
[-C--:B------:R-:W-:Y:S01]  /*4910*/  FMUL R51, R51, R57.reuse ;  /* 0x0000003933337220 */ /* 0x080fe20000400000 */
[----:B------:R-:W-:Y:S01]  /*4920*/  ISETP.GT.AND P2, PT, R0, RZ, P4 ;  /* 0x000000ff0000720c */ /* 0x000fe20002744270 */
[----:B0-----:R-:W-:Y:S01]  /*4930*/  FMUL R3, R32, R57 ;  /* 0x0000003920037220 */ /* 0x001fe20000400000 */
[----:B------:R-:W-:Y:S01]  /*4940*/  ISETP.GT.AND P3, PT, R0, 0x8, P3 ;  /* 0x000000080000780c */ /* 0x000fe20001f64270 */
[----:B------:R-:W-:Y:S01]  /*4950*/  @P0 STG.E desc[UR48][R6.64+0x24], R31 ;  /* 0x0000241f06000986 */ /* 0x000fe2000c101930 */
[----:B------:R-:W-:Y:S01]  /*4960*/  F2FP.TF32.F32.PACK_B R33, R33 ;  /* 0x00000021ff21723e */ /* 0x000fe200024050ff */
[----:B------:R-:W-:Y:S01]  /*4970*/  FMUL R53, R53, R57 ;  /* 0x0000003935357220 */ /* 0x000fe20000400000 */
[----:B------:R-:W-:Y:S01]  /*4980*/  F2FP.TF32.F32.PACK_B R3, R3 ;  /* 0x00000003ff03723e */ /* 0x000fe200024050ff */
[----:B------:R-:W-:Y:S01]  /*4990*/  FMUL R55, R55, R57 ;  /* 0x0000003937377220 */ /* 0x000fe20000400000 */
[----:B------:R-:W-:Y:S01]  /*49a0*/  F2FP.TF32.F32.PACK_B R11, R11 ;  /* 0x0000000bff0b723e */ /* 0x000fe200024050ff */
[----:B-1----:R-:W-:Y:S01]  /*49b0*/  FMUL R9, R38, R57 ;  /* 0x0000003926097220 */ /* 0x002fe20000400000 */
[C---:B------:R-:W-:Y:S01]  /*49c0*/  ISETP.GT.AND P0, PT, R22.reuse, 0x19, PT ;  /* 0x000000191600780c */ /* 0x040fe20003f04270 */
[----:B------:R0:W-:Y:S01]  /*49d0*/  @P1 STG.E desc[UR48][R4.64+0x40], R3 ;  /* 0x0000400304001986 */ /* 0x0001e2000c101930 */
[----:B------:R-:W-:-:S02]  /*49e0*/  ISETP.GT.AND P1, PT, R22, 0x18, PT ;  /* 0x000000181600780c */ /* 0x000fc40003f24270 */
[C---:B------:R-:W-:Y:S01]  /*49f0*/  ISETP.GT.AND P4, PT, R0.reuse, 0x8, P4 ;  /* 0x000000080000780c */ /* 0x040fe20002784270 */
[----:B------:R-:W-:Y:S01]  /*4a00*/  @P2 STG.E desc[UR48][R4.64+0x44], R33 ;  /* 0x0000442104002986 */ /* 0x000fe2000c101930 */
[C---:B------:R-:W-:Y:S02]  /*4a10*/  ISETP.GT.AND P2, PT, R0.reuse, RZ, P1 ;  /* 0x000000ff0000720c */ /* 0x040fe40000f44270 */
[C---:B------:R-:W-:Y:S01]  /*4a20*/  ISETP.GT.AND P1, PT, R0.reuse, 0x8, P1 ;  /* 0x000000080000780c */ /* 0x040fe20000f24270 */
[----:B------:R1:W-:Y:S01]  /*4a30*/  @P3 STG.E desc[UR48][R6.64+0x40], R11 ;  /* 0x0000400b06003986 */ /* 0x0003e2000c101930 */
[----:B------:R-:W-:Y:S02]  /*4a40*/  ISETP.GT.AND P3, PT, R0, RZ, P0 ;  /* 0x000000ff0000720c */ /* 0x000fe40000764270 */
[----:B------:R-:W-:Y:S01]  /*4a50*/  F2FP.TF32.F32.PACK_B R35, R35 ;  /* 0x00000023ff23723e */ /* 0x000fe200024050ff */
[----:B0-----:R-:W-:Y:S01]  /*4a60*/  FMUL R3, R36, R57 ;  /* 0x0000003924037220 */ /* 0x001fe20000400000 */
[----:B------:R-:W-:-:S02]  /*4a70*/  F2FP.TF32.F32.PACK_B R37, R37 ;  /* 0x00000025ff25723e */ /* 0x000fc400024050ff */
[----:B------:R-:W-:Y:S01]  /*4a80*/  F2FP.TF32.F32.PACK_B R9, R9 ;  /* 0x00000009ff09723e */ /* 0x000fe200024050ff */
[----:B------:R-:W-:Y:S01]  /*4a90*/  @P4 STG.E desc[UR48][R6.64+0x44], R35 ;  /* 0x0000442306004986 */ /* 0x000fe2000c101930 */
[----:B------:R-:W-:Y:S02]  /*4aa0*/  F2FP.TF32.F32.PACK_B R3, R3 ;  /* 0x00000003ff03723e */ /* 0x000fe400024050ff */
[----:B------:R-:W-:Y:S01]  /*4ab0*/  F2FP.TF32.F32.PACK_B R39, R39 ;  /* 0x00000027ff27723e */ /* 0x000fe200024050ff */
[----:B-1----:R-:W-:Y:S01]  /*4ac0*/  FMUL R11, R42, R57 ;  /* 0x000000392a0b7220 */ /* 0x002fe20000400000 */
[----:B------:R-:W-:Y:S01]  /*4ad0*/  F2FP.TF32.F32.PACK_B R41, R41 ;  /* 0x00000029ff29723e */ /* 0x000fe200024050ff */
[----:B------:R0:W-:Y:S01]  /*4ae0*/  @P2 STG.E desc[UR48][R4.64+0x60], R3 ;  /* 0x0000600304002986 */ /* 0x0001e2000c101930 */
[----:B------:R-:W-:Y:S02]  /*4af0*/  ISETP.GT.AND P2, PT, R22, 0x20, PT ;  /* 0x000000201600780c */ /* 0x000fe40003f44270 */
[----:B------:R-:W-:Y:S01]  /*4b00*/  F2FP.TF32.F32.PACK_B R11, R11 ;  /* 0x0000000bff0b723e */ /* 0x000fe200024050ff */
[----:B------:R-:W-:Y:S01]  /*4b10*/  @P3 STG.E desc[UR48][R4.64+0x64], R37 ;  /* 0x0000642504003986 */ /* 0x000fe2000c101930 */
[----:B------:R-:W-:-:S02]  /*4b20*/  ISETP.GT.AND P3, PT, R0, 0x8, P0 ;  /* 0x000000080000780c */ /* 0x000fc40000764270 */
[----:B------:R-:W-:Y:S01]  /*4b30*/  ISETP.GT.AND P0, PT, R22, 0x21, PT ;  /* 0x000000211600780c */ /* 0x000fe20003f04270 */
[----:B------:R1:W-:Y:S01]  /*4b40*/  @P1 STG.E desc[UR48][R6.64+0x60], R9 ;  /* 0x0000600906001986 */ /* 0x0003e2000c101930 */
[C---:B------:R-:W-:Y:S02]  /*4b50*/  ISETP.GT.AND P4, PT, R0.reuse, RZ, P2 ;  /* 0x000000ff0000720c */ /* 0x040fe40001784270 */
[----:B------:R-:W-:Y:S01]  /*4b60*/  ISETP.GT.AND P1, PT, R0, RZ, P0 ;  /* 0x000000ff0000720c */ /* 0x000fe20000724270 */
[----:B0-----:R-:W-:Y:S01]  /*4b70*/  FMUL R3, R40, R57 ;  /* 0x0000003928037220 */ /* 0x001fe20000400000 */
[C---:B------:R-:W-:Y:S02]  /*4b80*/  ISETP.GT.AND P2, PT, R0.reuse, 0x8, P2 ;  /* 0x000000080000780c */ /* 0x040fe40001744270 */
[----:B------:R-:W-:Y:S02]  /*4b90*/  F2FP.TF32.F32.PACK_B R43, R43 ;  /* 0x0000002bff2b723e */ /* 0x000fe400024050ff */
[----:B------:R-:W-:Y:S01]  /*4ba0*/  F2FP.TF32.F32.PACK_B R3, R3 ;  /* 0x00000003ff03723e */ /* 0x000fe200024050ff */
[----:B------:R-:W-:Y:S01]  /*4bb0*/  @P3 STG.E desc[UR48][R6.64+0x64], R39 ;  /* 0x0000642706003986 */ /* 0x000fe2000c101930 */
[----:B------:R-:W-:Y:S01]  /*4bc0*/  ISETP.GT.AND P3, PT, R0, 0x8, P0 ;  /* 0x000000080000780c */ /* 0x000fe20000764270 */
[----:B-1----:R-:W-:Y:S01]  /*4bd0*/  FMUL R9, R46, R57 ;  /* 0x000000392e097220 */ /* 0x002fe20000400000 */
[----:B------:R-:W-:Y:S01]  /*4be0*/  ISETP.GT.AND P0, PT, R22, 0x29, PT ;  /* 0x000000291600780c */ /* 0x000fe20003f04270 */
[----:B------:R0:W-:Y:S01]  /*4bf0*/  @P4 STG.E desc[UR48][R4.64+0x80], R3 ;  /* 0x0000800304004986 */ /* 0x0001e2000c101930 */
[----:B------:R-:W-:-:S02]  /*4c00*/  F2FP.TF32.F32.PACK_B R45, R45 ;  /* 0x0000002dff2d723e */ /* 0x000fc400024050ff */
[----:B------:R-:W-:Y:S01]  /*4c10*/  F2FP.TF32.F32.PACK_B R9, R9 ;  /* 0x00000009ff09723e */ /* 0x000fe200024050ff */
[----:B------:R-:W-:Y:S01]  /*4c20*/  @P1 STG.E desc[UR48][R4.64+0x84], R41 ;  /* 0x0000842904001986 */ /* 0x000fe2000c101930 */
[----:B------:R-:W-:Y:S02]  /*4c30*/  ISETP.GT.AND P1, PT, R22, 0x28, PT ;  /* 0x000000281600780c */ /* 0x000fe40003f24270 */
[----:B------:R-:W-:Y:S01]  /*4c40*/  F2FP.TF32.F32.PACK_B R47, R47 ;  /* 0x0000002fff2f723e */ /* 0x000fe200024050ff */
[----:B------:R1:W-:Y:S01]  /*4c50*/  @P2 STG.E desc[UR48][R6.64+0x80], R11 ;  /* 0x0000800b06002986 */ /* 0x0003e2000c101930 */
[C---:B------:R-:W-:Y:S02]  /*4c60*/  ISETP.GT.AND P4, PT, R0.reuse, RZ, P1 ;  /* 0x000000ff0000720c */ /* 0x040fe40000f84270 */
[----:B------:R-:W-:Y:S01]  /*4c70*/  ISETP.GT.AND P2, PT, R0, RZ, P0 ;  /* 0x000000ff0000720c */ /* 0x000fe20000744270 */
[----:B0-----:R-:W-:Y:S01]  /*4c80*/  FMUL R3, R44, R57 ;  /* 0x000000392c037220 */ /* 0x001fe20000400000 */
[C---:B------:R-:W-:Y:S01]  /*4c90*/  ISETP.GT.AND P1, PT, R0.reuse, 0x8, P1 ;  /* 0x000000080000780c */ /* 0x040fe20000f24270 */
[----:B------:R-:W-:Y:S01]  /*4ca0*/  @P3 STG.E desc[UR48][R6.64+0x84], R43 ;  /* 0x0000842b06003986 */ /* 0x000fe2000c101930 */
[----:B------:R-:W-:-:S02]  /*4cb0*/  ISETP.GT.AND P0, PT, R0, 0x8, P0 ;  /* 0x000000080000780c */ /* 0x000fc40000704270 */
[----:B------:R-:W-:Y:S02]  /*4cc0*/  F2FP.TF32.F32.PACK_B R3, R3 ;  /* 0x00000003ff03723e */ /* 0x000fe400024050ff */
[----:B------:R-:W-:Y:S01]  /*4cd0*/  ISETP.GT.AND P3, PT, R22, 0x31, PT ;  /* 0x000000311600780c */ /* 0x000fe20003f64270 */
[----:B-1----:R-:W-:Y:S01]  /*4ce0*/  FMUL R11, R48, R57 ;  /* 0x00000039300b7220 */ /* 0x002fe20000400000 */
[----:B------:R-:W-:Y:S01]  /*4cf0*/  F2FP.TF32.F32.PACK_B R49, R49 ;  /* 0x00000031ff31723e */ /* 0x000fe200024050ff */
[----:B------:R0:W-:Y:S01]  /*4d00*/  @P4 STG.E desc[UR48][R4.64+0xa0], R3 ;  /* 0x0000a00304004986 */ /* 0x0001e2000c101930 */
[----:B------:R-:W-:Y:S02]  /*4d10*/  F2FP.TF32.F32.PACK_B R51, R51 ;  /* 0x00000033ff33723e */ /* 0x000fe400024050ff */
[----:B------:R-:W-:Y:S01]  /*4d20*/  F2FP.TF32.F32.PACK_B R11, R11 ;  /* 0x0000000bff0b723e */ /* 0x000fe200024050ff */
[----:B------:R-:W-:Y:S01]  /*4d30*/  @P2 STG.E desc[UR48][R4.64+0xa4], R45 ;  /* 0x0000a42d04002986 */ /* 0x000fe2000c101930 */
[----:B------:R-:W-:-:S02]  /*4d40*/  ISETP.GT.AND P2, PT, R22, 0x30, PT ;  /* 0x000000301600780c */ /* 0x000fc40003f44270 */
[----:B------:R-:W-:Y:S01]  /*4d50*/  F2FP.TF32.F32.PACK_B R53, R53 ;  /* 0x00000035ff35723e */ /* 0x000fe200024050ff */
[----:B------:R1:W-:Y:S01]  /*4d60*/  @P1 STG.E desc[UR48][R6.64+0xa0], R9 ;  /* 0x0000a00906001986 */ /* 0x0003e2000c101930 */
[C---:B------:R-:W-:Y:S02]  /*4d70*/  ISETP.GT.AND P4, PT, R0.reuse, RZ, P2 ;  /* 0x000000ff0000720c */ /* 0x040fe40001784270 */
[----:B------:R-:W-:Y:S01]  /*4d80*/  ISETP.GT.AND P1, PT, R0, RZ, P3 ;  /* 0x000000ff0000720c */ /* 0x000fe20001f24270 */
[----:B0-----:R-:W-:Y:S01]  /*4d90*/  FMUL R3, R50, R57 ;  /* 0x0000003932037220 */ /* 0x001fe20000400000 */
[----:B------:R-:W-:Y:S01]  /*4da0*/  ISETP.GT.AND P2, PT, R0, 0x8, P2 ;  /* 0x000000080000780c */ /* 0x000fe20001744270 */
[----:B------:R-:W-:Y:S01]  /*4db0*/  @P0 STG.E desc[UR48][R6.64+0xa4], R47 ;  /* 0x0000a42f06000986 */ /* 0x000fe2000c101930 */
[----:B------:R-:W-:Y:S02]  /*4dc0*/  ISETP.GT.AND P0, PT, R22, 0x38, PT ;  /* 0x000000381600780c */ /* 0x000fe40003f04270 */
[----:B------:R-:W-:-:S02]  /*4dd0*/  F2FP.TF32.F32.PACK_B R3, R3 ;  /* 0x00000003ff03723e */ /* 0x000fc400024050ff */
[----:B------:R-:W-:Y:S01]  /*4de0*/  ISETP.GT.AND P3, PT, R0, 0x8, P3 ;  /* 0x000000080000780c */ /* 0x000fe20001f64270 */
[----:B-1----:R-:W-:Y:S01]  /*4df0*/  FMUL R9, R52, R57 ;  /* 0x0000003934097220 */ /* 0x002fe20000400000 */
[----:B------:R-:W-:Y:S01]  /*4e00*/  F2FP.TF32.F32.PACK_B R55, R55 ;  /* 0x00000037ff37723e */ /* 0x000fe200024050ff */
[----:B------:R0:W-:Y:S01]  /*4e10*/  @P4 STG.E desc[UR48][R4.64+0xc0], R11 ;  /* 0x0000c00b04004986 */ /* 0x0001e2000c101930 */
[----:B------:R-:W-:Y:S02]  /*4e20*/  ISETP.GT.AND P4, PT, R22, 0x39, PT ;  /* 0x000000391600780c */ /* 0x000fe40003f84270 */
[----:B------:R-:W-:Y:S01]  /*4e30*/  F2FP.TF32.F32.PACK_B R9, R9 ;  /* 0x00000009ff09723e */ /* 0x000fe200024050ff */
[----:B------:R-:W-:Y:S01]  /*4e40*/  @P1 STG.E desc[UR48][R4.64+0xc4], R49 ;  /* 0x0000c43104001986 */ /* 0x000fe2000c101930 */
[C---:B------:R-:W-:Y:S02]  /*4e50*/  ISETP.GT.AND P1, PT, R0.reuse, RZ, P0 ;  /* 0x000000ff0000720c */ /* 0x040fe40000724270 */
[C---:B------:R-:W-:Y:S01]  /*4e60*/  ISETP.GT.AND P0, PT, R0.reuse, 0x8, P0 ;  /* 0x000000080000780c */ /* 0x040fe20000704270 */
[----:B------:R-:W-:Y:S01]  /*4e70*/  @P2 STG.E desc[UR48][R6.64+0xc0], R3 ;  /* 0x0000c00306002986 */ /* 0x000fe2000c101930 */
[----:B------:R-:W-:-:S02]  /*4e80*/  ISETP.GT.AND P2, PT, R0, RZ, P4 ;  /* 0x000000ff0000720c */ /* 0x000fc40002744270 */
[----:B------:R-:W-:Y:S01]  /*4e90*/  ISETP.GT.AND P4, PT, R0, 0x8, P4 ;  /* 0x000000080000780c */ /* 0x000fe20002784270 */
[----:B0-----:R-:W-:Y:S01]  /*4ea0*/  FMUL R11, R54, R57 ;  /* 0x00000039360b7220 */ /* 0x001fe20000400000 */
[----:B------:R-:W-:Y:S04]  /*4eb0*/  @P3 STG.E desc[UR48][R6.64+0xc4], R51 ;  /* 0x0000c43306003986 */ /* 0x000fe8000c101930 */
[----:B------:R-:W-:Y:S01]  /*4ec0*/  F2FP.TF32.F32.PACK_B R11, R11 ;  /* 0x0000000bff0b723e */ /* 0x000fe200024050ff */
[----:B------:R-:W-:Y:S04]  /*4ed0*/  @P1 STG.E desc[UR48][R4.64+0xe0], R9 ;  /* 0x0000e00904001986 */ /* 0x000fe8000c101930 */
[----:B------:R0:W-:Y:S02]  /*4ee0*/  @P2 STG.E desc[UR48][R4.64+0xe4], R53 ;  /* 0x0000e43504002986 */ /* 0x0001e4000c101930 */
[----:B0-----:R-:W-:-:S02]  /*4ef0*/  @P0 IMAD.MOV.U32 R4, RZ, RZ, R6 ;  /* 0x000000ffff040224 */ /* 0x001fc400078e0006 */
[----:B------:R-:W-:-:S05]  /*4f00*/  @P0 IMAD.MOV.U32 R5, RZ, RZ, R7 ;  /* 0x000000ffff050224 */ /* 0x000fca00078e0007 */
[----:B------:R0:W-:Y:S04]  /*4f10*/  @P0 STG.E desc[UR48][R4.64+0xe0], R11 ;  /* 0x0000e00b04000986 */ /* 0x0001e8000c101930 */
[----:B------:R0:W-:Y:S02]  /*4f20*/  @P4 STG.E desc[UR48][R6.64+0xe4], R55 ;  /* 0x0000e43706004986 */ /* 0x0001e4000c101930 */
.L_x_98:
[----:B------:R-:W-:Y:S05]  /*4f30*/  BSYNC B0 ;  /* 0x0000000000007941 */ /* 0x000fea0003800000 */
.L_x_36:
[----:B0-----:R-:W3:Y:S01]  /*4f40*/  LDL.64 R4, [R1] ;  /* 0x0000000001047983 */ /* 0x001ee20000100a00 */
[----:B------:R-:W-:Y:S01]  /*4f50*/  ULDC.64 UR4, c[0x0][0x650] ;  /* 0x0001940000047ab9 */ /* 0x000fe20000000a00 */
[----:B------:R-:W-:Y:S02]  /*4f60*/  IMAD.U32 R0, RZ, RZ, UR45 ;  /* 0x0000002dff007e24 */ /* 0x000fe4000f8e00ff */
[----:B------:R-:W-:Y:S02]  /*4f70*/  IMAD.MOV.U32 R22, RZ, RZ, -0x1 ;  /* 0xffffffffff167424 */ /* 0x000fe400078e00ff */
[----:B------:R0:W-:Y:S01]  /*4f80*/  SYNCS.ARRIVE.TRANS64.A1T0 RZ, [R0+UR41], RZ ;  /* 0x000000ff00ff79a7 */ /* 0x0001e20008100029 */
[----:B-----5:R-:W-:Y:S02]  /*4f90*/  IMAD.MOV.U32 R18, RZ, RZ, -0x1 ;  /* 0xffffffffff127424 */ /* 0x020fe400078e00ff */
[----:B--2---:R-:W-:Y:S01]  /*4fa0*/  IMAD.MOV.U32 R19, RZ, RZ, -0x1 ;  /* 0xffffffffff137424 */ /* 0x004fe200078e00ff */
[----:B0-----:R-:W-:-:S02]  /*4fb0*/  PRMT R0, RZ, 0x7610, R0 ;  /* 0x00007610ff007816 */ /* 0x001fc40000000000 */
[----:B---3--:R-:W-:-:S05]  /*4fc0*/  LEA R16, P0, R4, R16, 0x1 ;  /* 0x0000001004107211 */ /* 0x008fca00078008ff */
[----:B------:R-:W-:Y:S01]  /*4fd0*/  IMAD.X R17, R66, 0x1, R17, P0 ;  /* 0x0000000142117824 */ /* 0x000fe200000e0611 */
[----:B------:R-:W-:-:S04]  /*4fe0*/  ISETP.GE.U32.AND P0, PT, R16, UR4, PT ;  /* 0x0000000410007c0c */ /* 0x000fc8000bf06070 */
[----:B------:R-:W-:-:S13]  /*4ff0*/  ISETP.GE.U32.AND.EX P0, PT, R17, UR5, PT, P0 ;  /* 0x0000000511007c0c */ /* 0x000fda000bf06100 */
[----:B------:R-:W-:Y:S05]  /*5000*/  @P0 BRA `(.L_x_99) ;  /* 0x00000004004c0947 */ /* 0x000fea0003800000 */
[----:B----4-:R-:W0:Y:S01]  /*5010*/  LDC.64 R10, c[0x0][0x628] ;  /* 0x00018a00ff0a7b82 */ /* 0x010e220000000a00 */
[----:B------:R-:W2:Y:S01]  /*5020*/  S2R R12, SR_CTAID.X ;  /* 0x00000000000c7919 */ /* 0x000ea20000002500 */
[----:B-1----:R-:W-:Y:S02]  /*5030*/  IMAD.MOV.U32 R8, RZ, RZ, R16 ;  /* 0x000000ffff087224 */ /* 0x002fe400078e0010 */
[----:B------:R-:W-:Y:S01]  /*5040*/  IMAD.MOV.U32 R9, RZ, RZ, R17 ;  /* 0x000000ffff097224 */ /* 0x000fe200078e0011 */
[----:B------:R-:W1:Y:S03]  /*5050*/  S2R R18, SR_CTAID.Y ;  /* 0x0000000000127919 */ /* 0x000e660000002600 */
[----:B------:R-:W3:Y:S08]  /*5060*/  LDC R0, c[0x0][0x630] ;  /* 0x00018c00ff007b82 */ /* 0x000ef00000000800 */
[----:B------:R-:W4:Y:S01]  /*5070*/  LDC.64 R14, c[0x0][0x620] ;  /* 0x00018800ff0e7b82 */ /* 0x000f220000000a00 */
[----:B0-----:R-:W-:-:S04]  /*5080*/  ISETP.NE.U32.AND P0, PT, R10, RZ, PT ;  /* 0x000000ff0a00720c */ /* 0x001fc80003f05070 */
[----:B------:R-:W-:-:S13]  /*5090*/  ISETP.NE.AND.EX P0, PT, R11, RZ, PT, P0 ;  /* 0x000000ff0b00720c */ /* 0x000fda0003f05300 */
[----:B-1234-:R-:W-:Y:S05]  /*50a0*/  @!P0 BRA `(.L_x_100) ;  /* 0x0000000000288947 */ /* 0x01efea0003800000 */
[----:B------:R-:W0:Y:S02]  /*50b0*/  LDC R3, c[0x0][0x634] ;  /* 0x00018d00ff037b82 */ /* 0x000e240000000800 */
[----:B0-----:R-:W-:-:S05]  /*50c0*/  IADD3 R3, P0, R16, R3, RZ ;  /* 0x0000000310037210 */ /* 0x001fca0007f1e0ff */
        /* <DEDUP_REMOVED lines=8> */
.L_x_100:
[-CC-:B------:R-:W-:Y:S01]  /*5150*/  SHF.R.U64 R19, R8, R0.reuse, R9.reuse ;  /* 0x0000000008137219 */ /* 0x180fe20000001209 */
[----:B------:R-:W0:Y:S01]  /*5160*/  LDC.64 R26, c[0x0][0x640] ;  /* 0x00019000ff1a7b82 */ /* 0x000e220000000a00 */
[----:B------:R-:W-:Y:S01]  /*5170*/  SHF.R.U32.HI R0, RZ, R0, R9 ;  /* 0x00000000ff007219 */ /* 0x000fe20000011609 */
[----:B------:R-:W-:Y:S01]  /*5180*/  ULDC UR4, c[0x0][0x150] ;  /* 0x0000540000047ab9 */ /* 0x000fe20000000800 */
[----:B------:R-:W-:Y:S02]  /*5190*/  IADD3 R3, P0, RZ, -R19, RZ ;  /* 0x80000013ff037210 */ /* 0x000fe40007f1e0ff */
[----:B------:R-:W-:-:S03]  /*51a0*/  I2FP.F32.U32 R7, R12 ;  /* 0x0000000c00077245 */ /* 0x000fc60000201000 */
[----:B------:R-:W1:Y:S01]  /*51b0*/  LDC R6, c[0x0][0x618] ;  /* 0x00018600ff067b82 */ /* 0x000e620000000800 */
[----:B------:R-:W-:Y:S02]  /*51c0*/  IMAD.X R5, RZ, RZ, ~R0, P0 ;  /* 0x000000ffff057224 */ /* 0x000fe400000e0e00 */
[----:B------:R-:W-:Y:S01]  /*51d0*/  FMUL R7, R7, UR4 ;  /* 0x0000000407077c20 */ /* 0x000fe20008400000 */
[----:B------:R-:W-:Y:S01]  /*51e0*/  ULDC UR4, c[0x0][0x154] ;  /* 0x0000550000047ab9 */ /* 0x000fe20000000800 */
[-C--:B------:R-:W-:Y:S02]  /*51f0*/  IMAD R0, R5, R14.reuse, RZ ;  /* 0x0000000e05007224 */ /* 0x080fe400078e02ff */
[C---:B------:R-:W-:Y:S01]  /*5200*/  IMAD.WIDE.U32 R4, R3.reuse, R14, R16 ;  /* 0x0000000e03047225 */ /* 0x040fe200078e0010 */
[----:B------:R-:W2:Y:S01]  /*5210*/  LDC R11, c[0x0][0x608] ;  /* 0x00018200ff0b7b82 */ /* 0x000ea20000000800 */
[----:B------:R-:W3:Y:S02]  /*5220*/  F2I.U32.TRUNC.NTZ R7, R7 ;  /* 0x0000000700077305 */ /* 0x000ee4000020f000 */
[----:B------:R-:W-:-:S04]  /*5230*/  IMAD R3, R3, R15, R0 ;  /* 0x0000000f03037224 */ /* 0x000fc800078e0200 */
[----:B------:R-:W-:Y:S01]  /*5240*/  IMAD.IADD R3, R5, 0x1, R3 ;  /* 0x0000000105037824 */ /* 0x000fe200078e0203 */
[----:B------:R-:W4:Y:S01]  /*5250*/  LDC R8, c[0x0][0x658] ;  /* 0x00019600ff087b82 */ /* 0x000f220000000800 */
[----:B------:R-:W-:Y:S02]  /*5260*/  I2FP.F32.U32 R5, R18 ;  /* 0x0000001200057245 */ /* 0x000fe40000201000 */
[----:B0-----:R-:W-:-:S04]  /*5270*/  ISETP.NE.U32.AND P0, PT, R26, RZ, PT ;  /* 0x000000ff1a00720c */ /* 0x001fc80003f05070 */
[----:B------:R-:W-:Y:S01]  /*5280*/  ISETP.NE.AND.EX P0, PT, R27, RZ, PT, P0 ;  /* 0x000000ff1b00720c */ /* 0x000fe20003f05300 */
[----:B------:R-:W0:Y:S01]  /*5290*/  LDC R9, c[0x0][0x144] ;  /* 0x00005100ff097b82 */ /* 0x000e220000000800 */
[-C--:B-1----:R-:W-:Y:S01]  /*52a0*/  SHF.R.U32.HI R0, RZ, R6.reuse, R3 ;  /* 0x00000006ff007219 */ /* 0x082fe20000011603 */
[----:B---3--:R-:W-:Y:S01]  /*52b0*/  IMAD.MOV R7, RZ, RZ, -R7 ;  /* 0x000000ffff077224 */ /* 0x008fe200078e0a07 */
[----:B------:R-:W-:Y:S01]  /*52c0*/  SHF.R.U64 R13, R4, R6, R3 ;  /* 0x00000006040d7219 */ /* 0x000fe20000001203 */
[----:B------:R-:W-:-:S04]  /*52d0*/  FMUL R6, R5, UR4 ;  /* 0x0000000405067c20 */ /* 0x000fc80008400000 */
[----:B------:R-:W1:Y:S01]  /*52e0*/  LDC R21, c[0x0][0x148] ;  /* 0x00005200ff157b82 */ /* 0x000e620000000800 */
[-CC-:B--2---:R-:W-:Y:S02]  /*52f0*/  SHF.R.U64 R10, R13, R11.reuse, R0.reuse ;  /* 0x0000000b0d0a7219 */ /* 0x184fe40000001200 */
[----:B------:R-:W-:Y:S02]  /*5300*/  SHF.R.U32.HI R3, RZ, R11, R0 ;  /* 0x0000000bff037219 */ /* 0x000fe40000011600 */
[----:B------:R2:W3:Y:S03]  /*5310*/  F2I.U32.TRUNC.NTZ R0, R6 ;  /* 0x0000000600007305 */ /* 0x0004e6000020f000 */
[----:B------:R-:W1:Y:S01]  /*5320*/  LDC R14, c[0x0][0x648] ;  /* 0x00019200ff0e7b82 */ /* 0x000e620000000800 */
[-CC-:B----4-:R-:W-:Y:S02]  /*5330*/  SHF.R.U64 R15, R10, R8.reuse, R3.reuse ;  /* 0x000000080a0f7219 */ /* 0x190fe40000001203 */
[----:B------:R-:W-:-:S03]  /*5340*/  SHF.R.U32.HI R5, RZ, R8, R3 ;  /* 0x00000008ff057219 */ /* 0x000fc60000011603 */
[----:B------:R-:W-:Y:S02]  /*5350*/  IMAD.MOV.U32 R4, RZ, RZ, R15 ;  /* 0x000000ffff047224 */ /* 0x000fe400078e000f */
[----:B------:R-:W4:Y:S01]  /*5360*/  LDC R20, c[0x0][0x638] ;  /* 0x00018e00ff147b82 */ /* 0x000f220000000800 */
[----:B0-----:R-:W-:-:S07]  /*5370*/  IMAD R25, R9, R7, R12 ;  /* 0x0000000709197224 */ /* 0x001fce00078e020c */
[----:B------:R-:W0:Y:S08]  /*5380*/  LDC R24, c[0x0][0x610] ;  /* 0x00018400ff187b82 */ /* 0x000e300000000800 */
[----:B------:R-:W0:Y:S01]  /*5390*/  LDC R28, c[0x0][0x600] ;  /* 0x00018000ff1c7b82 */ /* 0x000e220000000800 */
[----:B--23--:R-:W-:Y:S05]  /*53a0*/  @!P0 BRA `(.L_x_101) ;  /* 0x0000000000288947 */ /* 0x00cfea0003800000 */
        /* <DEDUP_REMOVED lines=10> */
.L_x_101:
[----:B------:R-:W-:Y:S02]  /*5450*/  ISETP.NE.AND P0, PT, R2, 0x1, PT ;  /* 0x000000010200780c */ /* 0x000fe40003f05270 */
[----:B-1----:R-:W-:Y:S01]  /*5460*/  SHF.R.U64 R3, R4, R14, R5 ;  /* 0x0000000e04037219 */ /* 0x002fe20000001205 */
[----:B------:R-:W-:Y:S01]  /*5470*/  IMAD.MOV R5, RZ, RZ, -R0 ;  /* 0x000000ffff057224 */ /* 0x000fe200078e0a00 */
[----:B------:R-:W-:-:S03]  /*5480*/  LOP3.LUT R0, R10, R69, RZ, 0xc0, !PT ;  /* 0x000000450a007212 */ /* 0x000fc600078ec0ff */
[----:B------:R-:W-:Y:S02]  /*5490*/  IMAD.MOV R4, RZ, RZ, -R3 ;  /* 0x000000ffff047224 */ /* 0x000fe400078e0a03 */
[----:B------:R-:W-:Y:S01]  /*54a0*/  IMAD R22, R65, R3, R0 ;  /* 0x0000000341167224 */ /* 0x000fe200078e0200 */
[----:B------:R-:W-:Y:S01]  /*54b0*/  LOP3.LUT R3, R13, R68, RZ, 0xc0, !PT ;  /* 0x000000440d037212 */ /* 0x000fe200078ec0ff */
[----:B----4-:R-:W-:Y:S02]  /*54c0*/  IMAD R0, R4, R20, R15 ;  /* 0x0000001404007224 */ /* 0x010fe400078e020f */
[----:B------:R-:W-:Y:S02]  /*54d0*/  @P0 IMAD R25, R21, R5, R18 ;  /* 0x0000000515190224 */ /* 0x000fe400078e0212 */
[----:B0-----:R-:W-:Y:S02]  /*54e0*/  IMAD R3, R0, R28, R3 ;  /* 0x0000001c00037224 */ /* 0x001fe400078e0203 */
[----:B------:R-:W-:-:S02]  /*54f0*/  IMAD R22, R22, R24, R25 ;  /* 0x0000001816167224 */ /* 0x000fc400078e0219 */
[----:B------:R-:W-:-:S03]  /*5500*/  IMAD.MOV.U32 R4, RZ, RZ, 0x1 ;  /* 0x00000001ff047424 */ /* 0x000fc600078e00ff */
[----:B------:R-:W-:Y:S02]  /*5510*/  SEL R18, R3, R22, !P0 ;  /* 0x0000001603127207 */ /* 0x000fe40004000000 */
[----:B------:R-:W-:Y:S02]  /*5520*/  PRMT R0, R4, 0x7610, R0 ;  /* 0x0000761004007816 */ /* 0x000fe40000000000 */
[----:B------:R-:W-:-:S07]  /*5530*/  SEL R22, R22, R3, !P0 ;  /* 0x0000000316167207 */ /* 0x000fce0004000000 */
.L_x_99:
[----:B------:R-:W-:Y:S01]  /*5540*/  LOP3.LUT P0, RZ, R0, 0xff, RZ, 0xc0, !PT ;  /* 0x000000ff00ff7812 */ /* 0x000fe2000780c0ff */
[----:B------:R-:W-:Y:S01]  /*5550*/  UIMAD.WIDE.U32 UR4, UR36, -0x55555555, URZ ;  /* 0xaaaaaaab240478a5 */ /* 0x000fe2000f8e003f */
[----:B------:R-:W-:-:S03]  /*5560*/  LOP3.LUT R75, R75, 0x1, RZ, 0x3c, !PT ;  /* 0x000000014b4b7812 */ /* 0x000fc600078e3cff */
[----:B------:R-:W-:-:S04]  /*5570*/  USHF.R.U32.HI UR4, URZ, 0x1, UR5 ;  /* 0x000000013f047899 */ /* 0x000fc80008011605 */
[----:B------:R-:W-:-:S04]  /*5580*/  UIMAD UR36, UR4, -0x3, UR36 ;  /* 0xfffffffd042478a4 */ /* 0x000fc8000f8e0224 */
[----:B------:R-:W-:Y:S08]  /*5590*/  @P0 BRA `(.L_x_102) ;  /* 0xffffffc000740947 */ /* 0x000ff0000383ffff */
[----:B------:R-:W-:Y:S05]  /*55a0*/  EXIT ;  /* 0x000000000000794d */ /* 0x000fea0003800000 */
.L_x_17:
[----:B------:R-:W-:-:S08]  /*55b0*/  ISETP.NE.AND P0, PT, R14, RZ, PT ;  /* 0x000000ff0e00720c */ /* 0x000fd00003f05270 */
[----:B0-----:R-:W0:-:S00]  /*55c0*/  USETMAXREG.DEALLOC.CTAPOOL 0x28 ;  /* 0x00000028000079c8 */ /* 0x001e0000080e0500 */
[----:B------:R-:W-:Y:S05]  /*55d0*/  @P0 EXIT ;  /* 0x000000000000094d */ /* 0x000fea0003800000 */
[----:B0-----:R-:W-:Y:S01]  /*55e0*/  LOP3.LUT P0, RZ, R3, 0xff, RZ, 0xc0, !PT ;  /* 0x000000ff03ff7812 */ /* 0x001fe2000780c0ff */
[----:B------:R-:W-:Y:S02]  /*55f0*/  IMAD.MOV.U32 R3, RZ, RZ, 0x1 ;  /* 0x00000001ff037424 */ /* 0x000fe400078e00ff */
[----:B------:R-:W-:-:S10]  /*5600*/  IMAD.MOV.U32 R8, RZ, RZ, RZ ;  /* 0x000000ffff087224 */ /* 0x000fd400078e00ff */
[----:B------:R-:W-:Y:S05]  /*5610*/  @!P0 BRA `(.L_x_103) ;  /* 0x0000000c00b08947 */ /* 0x000fea0003800000 */
[----:B------:R-:W0:Y:S01]  /*5620*/  S2UR UR6, SR_CgaCtaId ;  /* 0x00000000000679c3 */ /* 0x000e220000008800 */
[----:B------:R-:W-:Y:S01]  /*5630*/  LOP3.LUT P0, RZ, R4, 0x1f, RZ, 0xc0, !PT ;  /* 0x0000001f04ff7812 */ /* 0x000fe2000780c0ff */
[----:B------:R-:W-:Y:S01]  /*5640*/  ULDC UR21, c[0x0][0x658] ;  /* 0x0001960000157ab9 */ /* 0x000fe20000000800 */
[----:B------:R-:W-:Y:S01]  /*5650*/  UMOV UR4, 0xffffffff ;  /* 0xffffffff00047882 */ /* 0x000fe20000000000 */
[----:B------:R-:W-:Y:S01]  /*5660*/  BSSY B0, `(.L_x_103) ;  /* 0x00000e7000007945 */ /* 0x000fe20003800000 */
[----:B------:R-:W-:Y:S01]  /*5670*/  USHF.L.U32 UR4, UR4, UR21, URZ ;  /* 0x0000001504047299 */ /* 0x000fe2000800063f */
[C---:B------:R-:W-:Y:S01]  /*5680*/  ISETP.NE.AND P2, PT, R5.reuse, RZ, PT ;  /* 0x000000ff0500720c */ /* 0x040fe20003f45270 */
[----:B------:R-:W-:Y:S01]  /*5690*/  IMAD.MOV.U32 R10, RZ, RZ, 0x1 ;  /* 0x00000001ff0a7424 */ /* 0x000fe200078e00ff */
[----:B------:R-:W-:Y:S01]  /*56a0*/  ISETP.NE.OR P0, PT, R5, RZ, !P0 ;  /* 0x000000ff0500720c */ /* 0x000fe20004705670 */
[----:B------:R-:W-:Y:S01]  /*56b0*/  IMAD.MOV.U32 R3, RZ, RZ, 0x1 ;  /* 0x00000001ff037424 */ /* 0x000fe200078e00ff */
[----:B------:R-:W-:Y:S01]  /*56c0*/  LOP3.LUT R9, R23, 0x2, RZ, 0xfc, !PT ;  /* 0x0000000217097812 */ /* 0x000fe200078efcff */
[----:B------:R-:W-:Y:S01]  /*56d0*/  IMAD.MOV.U32 R8, RZ, RZ, RZ ;  /* 0x000000ffff087224 */ /* 0x000fe200078e00ff */
[----:B------:R-:W-:Y:S01]  /*56e0*/  ULDC UR13, c[0x0][0x600] ;  /* 0x00018000000d7ab9 */ /* 0x000fe20000000800 */
[----:B------:R-:W-:Y:S01]  /*56f0*/  UMOV UR5, 0x1 ;  /* 0x0000000100057882 */ /* 0x000fe20000000000 */
[----:B------:R-:W-:-:S02]  /*5700*/  UIADD3 UR30, UR37, 0x1, URZ ;  /* 0x00000001251e7890 */ /* 0x000fc4000fffe03f */
[----:B------:R-:W-:Y:S02]  /*5710*/  UIADD3 UR13, UR13, -0x1, URZ ;  /* 0xffffffff0d0d7890 */ /* 0x000fe4000fffe03f */
[----:B------:R-:W-:Y:S02]  /*5720*/  USHF.L.U32 UR21, UR5, UR21, URZ ;  /* 0x0000001505157299 */ /* 0x000fe4000800063f */
[----:B------:R-:W-:Y:S01]  /*5730*/  ULOP3.LUT UR29, URZ, UR4, URZ, 0x33, !UPT ;  /* 0x000000043f1d7292 */ /* 0x000fe2000f8e333f */
[----:B------:R-:W-:Y:S01]  /*5740*/  ULDC.64 UR22, c[0x0][0x198] ;  /* 0x0000660000167ab9 */ /* 0x000fe20000000a00 */
[----:B0-----:R-:W-:-:S10]  /*5750*/  IMAD.U32 R11, RZ, RZ, UR6 ;  /* 0x00000006ff0b7e24 */ /* 0x001fd4000f8e00ff */
.L_x_115:
[----:B------:R-:W-:-:S03]  /*5760*/  UMOV UR4, 0xffffffff ;  /* 0xffffffff00047882 */ /* 0x000fc60000000000 */
[----:B------:R-:W-:Y:S05]  /*5770*/  BRA.DIV UR4, `(.L_x_104) ;  /* 0x0000001204507947 */ /* 0x000fea000b800000 */
[----:B------:R-:W-:-:S13]  /*5780*/  ELECT P6, URZ, PT ;  /* 0x00000000003f782f */ /* 0x000fda00038c0000 */
.L_x_127:
[----:B------:R-:W0:Y:S01]  /*5790*/  LDC R4, c[0x0][0x28c] ;  /* 0x0000a300ff047b82 */ /* 0x000e220000000800 */
[----:B------:R-:W-:Y:S01]  /*57a0*/  BSSY B1, `(.L_x_105) ;  /* 0x000005e000017945 */ /* 0x000fe20003800000 */
[----:B0-----:R-:W-:-:S13]  /*57b0*/  ISETP.LT.OR P6, PT, R4, 0x1, !P6 ;  /* 0x000000010400780c */ /* 0x001fda00077c1670 */
[----:B------:R-:W-:Y:S05]  /*57c0*/  @P6 BRA `(.L_x_106) ;  /* 0x00000004006c6947 */ /* 0x000fea0003800000 */
[----:B------:R-:W-:Y:S02]  /*57d0*/  IMAD R11, R22, 0x2, R11 ;  /* 0x00000002160b7824 */ /* 0x000fe400078e020b */
[----:B------:R-:W-:Y:S02]  /*57e0*/  IMAD.SHL.U32 R18, R18, 0x40, RZ ;  /* 0x0000004012127824 */ /* 0x000fe400078e00ff */
[----:B------:R-:W-:Y:S02]  /*57f0*/  IMAD.MOV.U32 R15, RZ, RZ, RZ ;  /* 0x000000ffff0f7224 */ /* 0x000fe400078e00ff */
[----:B------:R-:W-:Y:S02]  /*5800*/  IMAD.U32 R20, RZ, RZ, UR30 ;  /* 0x0000001eff147e24 */ /* 0x000fe4000f8e00ff */
[----:B------:R-:W-:Y:S02]  /*5810*/  IMAD.MOV.U32 R4, RZ, RZ, R3 ;  /* 0x000000ffff047224 */ /* 0x000fe400078e0003 */
[----:B------:R-:W-:-:S02]  /*5820*/  IMAD.MOV.U32 R6, RZ, RZ, R8 ;  /* 0x000000ffff067224 */ /* 0x000fc400078e0008 */
[----:B------:R-:W-:-:S07]  /*5830*/  IMAD.SHL.U32 R12, R11, 0x20, RZ ;  /* 0x000000200b0c7824 */ /* 0x000fce00078e00ff */
.L_x_110:
[----:B------:R-:W0:Y:S01]  /*5840*/  S2UR UR4, SR_CgaCtaId ;  /* 0x00000000000479c3 */ /* 0x000e220000008800 */
[----:B------:R-:W-:Y:S02]  /*5850*/  MOV R14, 0x400 ;  /* 0x00000400000e7802 */ /* 0x000fe40000000f00 */
[----:B------:R-:W-:-:S05]  /*5860*/  SHF.L.U32 R5, R4, 0x1f, RZ ;  /* 0x0000001f04057819 */ /* 0x000fca00000006ff */
[----:B------:R-:W1:Y:S01]  /*5870*/  @!P2 LDC R7, c[0x0][0x500] ;  /* 0x00014000ff07ab82 */ /* 0x000e620000000800 */
[----:B0-----:R-:W-:-:S05]  /*5880*/  IMAD.U32 R11, RZ, RZ, UR4 ;  /* 0x00000004ff0b7e24 */ /* 0x001fca000f8e00ff */
[----:B------:R-:W-:-:S05]  /*5890*/  LEA R13, R11, R14, 0x18 ;  /* 0x0000000e0b0d7211 */ /* 0x000fca00078ec0ff */
[----:B------:R-:W-:-:S04]  /*58a0*/  IMAD R14, R6, 0x8, R13 ;  /* 0x00000008060e7824 */ /* 0x000fc800078e020d */
[----:B------:R-:W0:Y:S02]  /*58b0*/  SYNCS.PHASECHK.TRANS64.TRYWAIT P1, [R14+URZ+0x18], R5 ;  /* 0x000018050e0075a7 */ /* 0x000e24000802017f */
[----:B01----:R-:W-:Y:S05]  /*58c0*/  @!P1 BRA `(.L_x_107) ;  /* 0x00000010001c9947 */ /* 0x003fea0003800000 */
.L_x_128:
[----:B0-----:R-:W-:Y:S01]  /*58d0*/  PRMT R5, R9, 0x9910, RZ ;  /* 0x0000991009057816 */ /* 0x001fe200000000ff */
[----:B------:R0:W-:Y:S03]  /*58e0*/  @!P2 SYNCS.ARRIVE.TRANS64 RZ, [R14+URZ], R7 ;  /* 0x000000070effa9a7 */ /* 0x0001e6000800003f */
[----:B------:R-:W-:-:S13]  /*58f0*/  ISETP.NE.AND P1, PT, R5, 0x2, PT ;  /* 0x000000020500780c */ /* 0x000fda0003f25270 */
[----:B0-----:R-:W-:Y:S05]  /*5900*/  @P1 BRA `(.L_x_108) ;  /* 0x0000000000041947 */ /* 0x001fea0003800000 */
[----:B------:R-:W-:Y:S01]  /*5910*/  BPT.TRAP 0x1 ;  /* 0x000000040000795c */ /* 0x000fe20000300000 */
.L_x_108:
[----:B------:R-:W-:Y:S05]  /*5920*/  @P0 BRA `(.L_x_109) ;  /* 0x0000000000040947 */ /* 0x000fea0003800000 */
[----:B------:R-:W-:Y:S01]  /*5930*/  BPT.TRAP 0x1 ;  /* 0x000000040000795c */ /* 0x000fe20000300000 */
.L_x_109:
[----:B------:R-:W-:Y:S01]  /*5940*/  IMAD R5, R6, 0x8, R11 ;  /* 0x0000000806057824 */ /* 0x000fe200078e020b */
[----:B------:R-:W-:Y:S01]  /*5950*/  R2UR UR10, R15 ;  /* 0x000000000f0a72ca */ /* 0x000fe200000e0000 */
[----:B------:R-:W-:Y:S01]  /*5960*/  UIADD3 UR14, UP0, UR22, 0xf0, URZ ;  /* 0x000000f0160e7890 */ /* 0x000fe2000ff1e03f */
[----:B------:R-:W-:Y:S01]  /*5970*/  R2UR UR9, R14 ;  /* 0x000000000e0972ca */ /* 0x000fe200000e0000 */
[----:B------:R-:W-:Y:S01]  /*5980*/  IMAD.SHL.U32 R5, R5, 0x400, RZ ;  /* 0x0000040005057824 */ /* 0x000fe200078e00ff */
[----:B------:R-:W-:Y:S01]  /*5990*/  R2UR UR11, R12 ;  /* 0x000000000c0b72ca */ /* 0x000fe200000e0000 */
[----:B------:R-:W-:Y:S01]  /*59a0*/  UIADD3.X UR15, URZ, UR23, URZ, UP0, !UPT ;  /* 0x000000173f0f7290 */ /* 0x000fe200087fe43f */
[----:B------:R-:W-:Y:S01]  /*59b0*/  R2UR UR12, R19 ;  /* 0x00000000130c72ca */ /* 0x000fe200000e0000 */
[--C-:B------:R-:W-:Y:S01]  /*59c0*/  IMAD R5, R5, 0x4, R13.reuse ;  /* 0x0000000405057824 */ /* 0x100fe200078e020d */
[----:B------:R-:W-:Y:S01]  /*59d0*/  R2UR UR35, R18 ;  /* 0x00000000122372ca */ /* 0x000fe200000e0000 */
[----:B------:R-:W-:Y:S01]  /*59e0*/  IMAD R13, R6, 0x8000, R13 ;  /* 0x00008000060d7824 */ /* 0x000fe200078e020d */
[----:B------:R-:W-:Y:S01]  /*59f0*/  UIADD3 UR4, UP1, UR22, 0x1f0, URZ ;  /* 0x000001f016047890 */ /* 0x000fe2000ff3e03f */
[----:B------:R-:W-:Y:S01]  /*5a00*/  VIADD R20, R20, 0xffffffff ;  /* 0xffffffff14147836 */ /* 0x000fe20000000000 */
[----:B------:R-:W-:Y:S01]  /*5a10*/  R2UR UR40, R5 ;  /* 0x00000000052872ca */ /* 0x000fe200000e0000 */
[----:B------:R-:W-:Y:S01]  /*5a20*/  UIADD3 UR58, UR10, 0x20, URZ ;  /* 0x000000200a3a7890 */ /* 0x000fe2000fffe03f */
[----:B------:R-:W-:Y:S01]  /*5a30*/  R2UR UR18, R13 ;  /* 0x000000000d1272ca */ /* 0x000fe200000e0000 */
[----:B------:R-:W-:Y:S01]  /*5a40*/  UIADD3 UR50, UR10, 0x40, URZ ;  /* 0x000000400a327890 */ /* 0x000fe2000fffe03f */
[----:B------:R-:W-:Y:S01]  /*5a50*/  ISETP.GT.AND P3, PT, R20, 0x1, PT ;  /* 0x000000011400780c */ /* 0x000fe20003f64270 */
[----:B------:R-:W-:Y:S01]  /*5a60*/  UIADD3 UR42, UR10, 0x60, URZ ;  /* 0x000000600a2a7890 */ /* 0x000fe2000fffe03f */
[----:B------:R-:W-:Y:S01]  /*5a70*/  VIADD R6, R6, 0x1 ;  /* 0x0000000106067836 */ /* 0x000fe20000000000 */
[----:B------:R-:W-:Y:S01]  /*5a80*/  UMOV UR31, 0x30000 ;  /* 0x00030000001f7882 */ /* 0x000fe20000000000 */
[----:B------:R-:W-:Y:S01]  /*5a90*/  UMOV UR6, 0x0 ;  /* 0x0000000000067882 */ /* 0x000fe20000000000 */
[----:B------:R-:W-:Y:S01]  /*5aa0*/  UMOV UR7, 0x10000000 ;  /* 0x1000000000077882 */ /* 0x000fe20000000000 */
[----:B------:R-:W-:Y:S01]  /*5ab0*/  UIADD3.X UR5, URZ, UR23, URZ, UP1, !UPT ;  /* 0x000000173f057290 */ /* 0x000fe20008ffe43f */
[C---:B------:R-:W-:Y:S01]  /*5ac0*/  ISETP.NE.AND P1, PT, R6.reuse, 0x3, PT ;  /* 0x000000030600780c */ /* 0x040fe20003f25270 */
[----:B------:R-:W-:Y:S01]  /*5ad0*/  UMOV UR57, UR9 ;  /* 0x0000000900397c82 */ /* 0x000fe20008000000 */
[----:B------:R-:W-:Y:S01]  /*5ae0*/  UIADD3 UR8, UR40, 0x100, URZ ;  /* 0x0000010028087890 */ /* 0x000fe2000fffe03f */
[----:B------:R-:W-:Y:S01]  /*5af0*/  VIADD R15, R15, 0x80 ;  /* 0x000000800f0f7836 */ /* 0x000fe20000000000 */
[----:B------:R-:W-:Y:S01]  /*5b00*/  UIADD3 UR56, UR40, 0x2100, URZ ;  /* 0x0000210028387890 */ /* 0x000fe2000fffe03f */
[----:B------:R-:W-:Y:S01]  /*5b10*/  SEL R5, RZ, 0x1, P1 ;  /* 0x00000001ff057807 */ /* 0x000fe20000800000 */
[----:B------:R-:W-:Y:S01]  /*5b20*/  UIADD3 UR48, UR40, 0x4100, URZ ;  /* 0x0000410028307890 */ /* 0x000fe2000fffe03f */
[----:B------:R-:W-:Y:S01]  /*5b30*/  SEL R6, R6, RZ, P1 ;  /* 0x000000ff06067207 */ /* 0x000fe20000800000 */
[----:B------:R-:W-:Y:S01]  /*5b40*/  UIADD3 UR40, UR40, 0x6100, URZ ;  /* 0x0000610028287890 */ /* 0x000fe2000fffe03f */
[----:B------:R-:W-:Y:S01]  /*5b50*/  LOP3.LUT R4, R4, R5, RZ, 0x3c, !PT ;  /* 0x0000000504047212 */ /* 0x000fe200078e3cff */
[----:B------:R-:W-:Y:S01]  /*5b60*/  UIADD3 UR32, UR18, 0x18100, URZ ;  /* 0x0001810012207890 */ /* 0x000fe2000fffe03f */
[----:B------:R0:W-:Y:S01]  /*5b70*/  UTMALDG.3D.MULTICAST [UR8], [UR14], UR31, desc[UR6] ;  /* 0x000006080e0073b4 */ /* 0x0001e2000801181f */
[----:B------:R-:W-:-:S02]  /*5b80*/  UIADD3 UR24, UR18, 0x1a100, URZ ;  /* 0x0001a10012187890 */ /* 0x000fc4000fffe03f */
[----:B------:R-:W-:Y:S01]  /*5b90*/  UIADD3 UR16, UR18, 0x1c100, URZ ;  /* 0x0001c10012107890 */ /* 0x000fe2000fffe03f */
[----:B------:R-:W-:Y:S01]  /*5ba0*/  UMOV UR59, UR11 ;  /* 0x0000000b003b7c82 */ /* 0x000fe20008000000 */
[----:B------:R-:W-:Y:S01]  /*5bb0*/  UMOV UR60, UR12 ;  /* 0x0000000c003c7c82 */ /* 0x000fe20008000000 */
[----:B------:R-:W-:Y:S01]  /*5bc0*/  UMOV UR49, UR9 ;  /* 0x0000000900317c82 */ /* 0x000fe20008000000 */
[----:B------:R-:W-:Y:S01]  /*5bd0*/  UMOV UR51, UR11 ;  /* 0x0000000b00337c82 */ /* 0x000fe20008000000 */
[----:B------:R-:W-:Y:S01]  /*5be0*/  UMOV UR52, UR12 ;  /* 0x0000000c00347c82 */ /* 0x000fe20008000000 */
[----:B------:R-:W-:Y:S01]  /*5bf0*/  UMOV UR41, UR9 ;  /* 0x0000000900297c82 */ /* 0x000fe20008000000 */
[----:B------:R-:W-:Y:S01]  /*5c00*/  UMOV UR44, UR12 ;  /* 0x0000000c002c7c82 */ /* 0x000fe20008000000 */
[----:B------:R-:W-:Y:S01]  /*5c10*/  UMOV UR43, UR11 ;  /* 0x0000000b002b7c82 */ /* 0x000fe20008000000 */
[----:B------:R1:W-:Y:S01]  /*5c20*/  UTMALDG.3D.MULTICAST [UR56], [UR14], UR31, desc[UR6] ;  /* 0x000006380e0073b4 */ /* 0x0003e2000801181f */
        /* <DEDUP_REMOVED lines=11> */
[----:B0-----:R-:W-:Y:S01]  /*5ce0*/  UIADD3 UR8, UR18, 0x1e100, URZ ;  /* 0x0001e10012087890 */ /* 0x001fe2000fffe03f */
[----:B------:R-:W-:Y:S01]  /*5cf0*/  UMOV UR11, UR35 ;  /* 0x00000023000b7c82 */ /* 0x000fe20008000000 */
[----:B------:R1:W-:Y:S01]  /*5d00*/  UTMALDG.3D.MULTICAST [UR40], [UR14], UR31, desc[UR6] ;  /* 0x000006280e0073b4 */ /* 0x0003e2000801181f */
[----:B------:R-:W-:Y:S01]  /*5d10*/  UMOV UR18, UR50 ;  /* 0x0000003200127c82 */ /* 0x000fe20008000000 */
[----:B------:R-:W-:Y:S01]  /*5d20*/  UMOV UR10, UR42 ;  /* 0x0000002a000a7c82 */ /* 0x000fe20008000000 */
[----:B------:R1:W-:Y:S01]  /*5d30*/  UTMALDG.3D [UR32], [UR4], desc[UR6] ;  /* 0x00000620040075b4 */ /* 0x0003e20008011000 */
[----:B------:R1:W-:Y:S01]  /*5d40*/  UTMALDG.3D [UR24], [UR4], desc[UR6] ;  /* 0x00000618040075b4 */ /* 0x0003e20008011000 */
[----:B------:R1:W-:Y:S02]  /*5d50*/  UTMALDG.3D [UR16], [UR4], desc[UR6] ;  /* 0x00000610040075b4 */ /* 0x0003e40008011000 */
[----:B------:R1:W-:Y:S02]  /*5d60*/  UTMALDG.3D [UR8], [UR4], desc[UR6] ;  /* 0x00000608040075b4 */ /* 0x0003e40008011000 */
[----:B-1----:R-:W-:Y:S05]  /*5d70*/  @P3 BRA `(.L_x_110) ;  /* 0xfffffff800b03947 */ /* 0x002fea000383ffff */
.L_x_106:
[----:B------:R-:W-:Y:S05]  /*5d80*/  BSYNC B1 ;  /* 0x0000000000017941 */ /* 0x000fea0003800000 */
.L_x_105:
[----:B------:R-:W3:Y:S01]  /*5d90*/  LDL.64 R24, [R1] ;  /* 0x0000000001187983 */ /* 0x000ee20000100a00 */
[----:B------:R-:W-:Y:S01]  /*5da0*/  LOP3.LUT P4, RZ, R10, 0xff, RZ, 0xc0, !PT ;  /* 0x000000ff0aff7812 */ /* 0x000fe2000788c0ff */
[----:B------:R-:W-:Y:S01]  /*5db0*/  VIADD R7, R8, UR37 ;  /* 0x0000002508077c36 */ /* 0x000fe20008000000 */
[----:B------:R-:W-:Y:S01]  /*5dc0*/  ULDC.64 UR4, c[0x0][0x650] ;  /* 0x0001940000047ab9 */ /* 0x000fe20000000a00 */
[----:B------:R-:W-:Y:S01]  /*5dd0*/  IMAD.U32 R8, RZ, RZ, UR37 ;  /* 0x00000025ff087e24 */ /* 0x000fe2000f8e00ff */
[----:B------:R-:W-:Y:S01]  /*5de0*/  UISETP.GE.U32.AND UP0, UPT, UR37, 0x3, UPT ;  /* 0x000000032500788c */ /* 0x000fe2000bf06070 */
[----:B------:R-:W-:Y:S01]  /*5df0*/  BSSY B1, `(.L_x_111) ;  /* 0x000006b000017945 */ /* 0x000fe20003800000 */
[----:B------:R-:W-:Y:S01]  /*5e00*/  ISETP.GT.U32.AND P1, PT, R7, 0x2, PT ;  /* 0x000000020700780c */ /* 0x000fe20003f24070 */
[----:B------:R-:W-:Y:S01]  /*5e10*/  IMAD.MOV.U32 R22, RZ, RZ, -0x1 ;  /* 0xffffffffff167424 */ /* 0x000fe200078e00ff */
[----:B------:R-:W-:Y:S01]  /*5e20*/  PRMT R10, RZ, 0x7610, R10 ;  /* 0x00007610ff0a7816 */ /* 0x000fe2000000000a */
[----:B------:R-:W-:Y:S01]  /*5e30*/  IMAD.MOV.U32 R18, RZ, RZ, -0x1 ;  /* 0xffffffffff127424 */ /* 0x000fe200078e00ff */
[----:B------:R-:W-:Y:S01]  /*5e40*/  ISETP.LT.U32.AND P1, PT, R8, 0x3, P1 ;  /* 0x000000030800780c */ /* 0x000fe20000f21070 */
[----:B------:R-:W-:Y:S01]  /*5e50*/  IMAD.MOV.U32 R19, RZ, RZ, -0x1 ;  /* 0xffffffffff137424 */ /* 0x000fe200078e00ff */
[----:B------:R-:W-:Y:S01]  /*5e60*/  PLOP3.LUT P3, PT, PT, PT, UP0, 0x80, 0x0 ;  /* 0x000000000000781c */ /* 0x000fe20003f6f008 */
[----:B------:R-:W0:Y:S01]  /*5e70*/  @P4 S2R R11, SR_CgaCtaId ;  /* 0x00000000000b4919 */ /* 0x000e220000008800 */
[----:B------:R-:W-:-:S04]  /*5e80*/  @P4 MOV R4, 0x400 ;  /* 0x0000040000044802 */ /* 0x000fc80000000f00 */
[----:B0-----:R-:W-:Y:S01]  /*5e90*/  @P4 LEA R6, R11, R4, 0x18 ;  /* 0x000000040b064211 */ /* 0x001fe200078ec0ff */
[----:B------:R-:W-:Y:S01]  /*5ea0*/  IMAD.WIDE.U32 R4, R7, -0x55555555, RZ ;  /* 0xaaaaaaab07047825 */ /* 0x000fe200078e00ff */
[----:B------:R-:W-:Y:S02]  /*5eb0*/  SEL R4, RZ, 0x1, !P1 ;  /* 0x00000001ff047807 */ /* 0x000fe40004800000 */
[----:B------:R0:W-:Y:S02]  /*5ec0*/  @P4 SYNCS.ARRIVE.TRANS64.A1T0 RZ, [R6+URZ+0x68], RZ ;  /* 0x000068ff06ff49a7 */ /* 0x0001e4000810003f */
[----:B------:R-:W-:Y:S02]  /*5ed0*/  LOP3.LUT R3, R3, R4, RZ, 0x3c, !PT ;  /* 0x0000000403037212 */ /* 0x000fe400078e3cff */
[----:B------:R-:W-:Y:S02]  /*5ee0*/  PRMT R4, RZ, 0x7610, R4 ;  /* 0x00007610ff047816 */ /* 0x000fe40000000004 */
[----:B0-----:R-:W-:-:S04]  /*5ef0*/  SHF.R.U32.HI R6, RZ, 0x1, R5 ;  /* 0x00000001ff067819 */ /* 0x001fc80000011605 */
[----:B------:R-:W-:Y:S01]  /*5f00*/  @P3 LOP3.LUT R3, R3, 0x1, R6, 0x78, !PT ;  /* 0x0000000103033812 */ /* 0x000fe200078e7806 */
[----:B------:R-:W-:Y:S01]  /*5f10*/  IMAD R8, R6, -0x3, R7 ;  /* 0xfffffffd06087824 */ /* 0x000fe200078e0207 */
[----:B---3--:R-:W-:-:S04]  /*5f20*/  IADD3 R16, P4, R16, R24, RZ ;  /* 0x0000001810107210 */ /* 0x008fc80007f9e0ff */
[----:B------:R-:W-:Y:S01]  /*5f30*/  ISETP.GE.U32.AND P1, PT, R16, UR4, PT ;  /* 0x0000000410007c0c */ /* 0x000fe2000bf26070 */
[----:B------:R-:W-:-:S05]  /*5f40*/  IMAD.X R17, R17, 0x1, R0, P4 ;  /* 0x0000000111117824 */ /* 0x000fca00020e0600 */
[----:B------:R-:W-:-:S13]  /*5f50*/  ISETP.GE.U32.AND.EX P1, PT, R17, UR5, PT, P1 ;  /* 0x0000000511007c0c */ /* 0x000fda000bf26110 */
[----:B------:R-:W-:Y:S05]  /*5f60*/  @P1 BRA `(.L_x_112) ;  /* 0x00000004004c1947 */ /* 0x000fea0003800000 */
[----:B------:R-:W0:Y:S01]  /*5f70*/  S2R R13, SR_CTAID.X ;  /* 0x00000000000d7919 */ /* 0x000e220000002500 */
[----:B------:R-:W-:Y:S01]  /*5f80*/  ULDC.64 UR4, c[0x0][0x628] ;  /* 0x00018a0000047ab9 */ /* 0x000fe20000000a00 */
[----:B------:R-:W1:Y:S01]  /*5f90*/  LDC R14, c[0x0][0x144] ;  /* 0x00005100ff0e7b82 */ /* 0x000e620000000800 */
[----:B------:R-:W-:Y:S01]  /*5fa0*/  ISETP.NE.U32.AND P1, PT, RZ, UR4, PT ;  /* 0x00000004ff007c0c */ /* 0x000fe2000bf25070 */
[----:B------:R-:W3:Y:S01]  /*5fb0*/  S2R R12, SR_CTAID.Y ;  /* 0x00000000000c7919 */ /* 0x000ee20000002600 */
[----:B------:R-:W-:Y:S01]  /*5fc0*/  ULDC UR7, c[0x0][0x630] ;  /* 0x00018c0000077ab9 */ /* 0x000fe20000000800 */
[----:B------:R-:W-:Y:S01]  /*5fd0*/  ULDC UR8, c[0x0][0x150] ;  /* 0x0000540000087ab9 */ /* 0x000fe20000000800 */
[----:B------:R-:W-:Y:S01]  /*5fe0*/  ISETP.NE.AND.EX P1, PT, RZ, UR5, PT, P1 ;  /* 0x00000005ff007c0c */ /* 0x000fe2000bf25310 */
[----:B------:R-:W-:Y:S02]  /*5ff0*/  IMAD.MOV.U32 R4, RZ, RZ, R16 ;  /* 0x000000ffff047224 */ /* 0x000fe400078e0010 */
[----:B------:R-:W-:Y:S01]  /*6000*/  IMAD.MOV.U32 R5, RZ, RZ, R17 ;  /* 0x000000ffff057224 */ /* 0x000fe200078e0011 */
[----:B0-----:R-:W-:-:S09]  /*6010*/  I2FP.F32.U32 R18, R13 ;  /* 0x0000000d00127245 */ /* 0x001fd20000201000 */
[----:B------:R-:W-:Y:S05]  /*6020*/  @!P1 BRA `(.L_x_113) ;  /* 0x0000000000289947 */ /* 0x000fea0003800000 */
[----:B------:R-:W-:Y:S02]  /*6030*/  ULDC UR6, c[0x0][0x634] ;  /* 0x00018d0000067ab9 */ /* 0x000fe40000000800 */
[----:B------:R-:W-:-:S05]  /*6040*/  IADD3 R5, P1, R16, UR6, RZ ;  /* 0x0000000610057c10 */ /* 0x000fca000ff3e0ff */
[----:B------:R-:W-:-:S04]  /*6050*/  IMAD.X R15, RZ, RZ, R17, P1 ;  /* 0x000000ffff0f7224 */ /* 0x000fc800008e0611 */
[----:B------:R-:W-:-:S04]  /*6060*/  IMAD.WIDE.U32 R6, R15, UR4, RZ ;  /* 0x000000040f067c25 */ /* 0x000fc8000f8e00ff */
[----:B------:R-:W-:-:S04]  /*6070*/  IMAD.WIDE.U32 R6, P1, R5, UR5, R6 ;  /* 0x0000000505067c25 */ /* 0x000fc8000f820006 */
[----:B------:R-:W-:-:S04]  /*6080*/  IMAD.WIDE.U32 R4, R5, UR4, RZ ;  /* 0x0000000405047c25 */ /* 0x000fc8000f8e00ff */
[----:B------:R-:W-:Y:S01]  /*6090*/  IMAD.MOV.U32 R4, RZ, RZ, R7 ;  /* 0x000000ffff047224 */ /* 0x000fe200078e0007 */
[----:B------:R-:W-:Y:S01]  /*60a0*/  IADD3 RZ, P3, R5, R6, RZ ;  /* 0x0000000605ff7210 */ /* 0x000fe20007f7e0ff */
[----:B------:R-:W-:-:S04]  /*60b0*/  IMAD.X R5, RZ, RZ, RZ, P1 ;  /* 0x000000ffff057224 */ /* 0x000fc800008e06ff */
[----:B------:R-:W-:-:S08]  /*60c0*/  IMAD.WIDE.U32.X R4, R15, UR5, R4, P3 ;  /* 0x000000050f047c25 */ /* 0x000fd000098e0404 */
.L_x_113:
[----:B------:R-:W-:Y:S01]  /*60d0*/  FMUL R18, R18, UR8 ;  /* 0x0000000812127c20 */ /* 0x000fe20008400000 */
[--C-:B------:R-:W-:Y:S01]  /*60e0*/  SHF.R.U64 R19, R4, UR7, R5.reuse ;  /* 0x0000000704137c19 */ /* 0x100fe20008001205 */
[----:B------:R-:W-:Y:S01]  /*60f0*/  ULDC.64 UR4, c[0x0][0x620] ;  /* 0x0001880000047ab9 */ /* 0x000fe20000000a00 */
[----:B------:R-:W-:Y:S01]  /*6100*/  SHF.R.U32.HI R4, RZ, UR7, R5 ;  /* 0x00000007ff047c19 */ /* 0x000fe20008011605 */
[----:B------:R-:W-:Y:S01]  /*6110*/  ULDC.64 UR6, c[0x0][0x640] ;  /* 0x0001900000067ab9 */ /* 0x000fe20000000a00 */
[----:B------:R-:W-:Y:S01]  /*6120*/  IADD3 R5, P1, RZ, -R19, RZ ;  /* 0x80000013ff057210 */ /* 0x000fe20007f3e0ff */
[----:B------:R-:W0:Y:S01]  /*6130*/  F2I.U32.TRUNC.NTZ R18, R18 ;  /* 0x0000001200127305 */ /* 0x000e22000020f000 */
[----:B------:R-:W4:Y:S03]  /*6140*/  LDC R15, c[0x0][0x148] ;  /* 0x00005200ff0f7b82 */ /* 0x000f260000000800 */
[----:B------:R-:W-:Y:S01]  /*6150*/  IMAD.X R4, RZ, RZ, ~R4, P1 ;  /* 0x000000ffff047224 */ /* 0x000fe200008e0e04 */
[----:B------:R-:W-:-:S03]  /*6160*/  ISETP.NE.U32.AND P1, PT, RZ, UR6, PT ;  /* 0x00000006ff007c0c */ /* 0x000fc6000bf25070 */
[----:B------:R-:W-:Y:S01]  /*6170*/  IMAD R4, R4, UR4, RZ ;  /* 0x0000000404047c24 */ /* 0x000fe2000f8e02ff */
[----:B------:R-:W-:-:S03]  /*6180*/  ISETP.NE.AND.EX P1, PT, RZ, UR7, PT, P1 ;  /* 0x00000007ff007c0c */ /* 0x000fc6000bf25310 */
[C---:B------:R-:W-:Y:S01]  /*6190*/  IMAD R7, R5.reuse, UR5, R4 ;  /* 0x0000000505077c24 */ /* 0x040fe2000f8e0204 */
[----:B------:R-:W-:Y:S01]  /*61a0*/  ULDC UR5, c[0x0][0x154] ;  /* 0x0000550000057ab9 */ /* 0x000fe20000000800 */
[----:B------:R-:W-:Y:S01]  /*61b0*/  IMAD.WIDE.U32 R4, R5, UR4, R16 ;  /* 0x0000000405047c25 */ /* 0x000fe2000f8e0010 */
[----:B------:R-:W-:-:S03]  /*61c0*/  ULDC UR4, c[0x0][0x618] ;  /* 0x0001860000047ab9 */ /* 0x000fc60000000800 */
[----:B0-----:R-:W-:Y:S02]  /*61d0*/  IMAD.MOV R6, RZ, RZ, -R18 ;  /* 0x000000ffff067224 */ /* 0x001fe400078e0a12 */
[----:B------:R-:W-:Y:S02]  /*61e0*/  IMAD.IADD R5, R5, 0x1, R7 ;  /* 0x0000000105057824 */ /* 0x000fe400078e0207 */
[----:B-1----:R-:W-:Y:S01]  /*61f0*/  IMAD R13, R14, R6, R13 ;  /* 0x000000060e0d7224 */ /* 0x002fe200078e020d */
[----:B---3--:R-:W-:Y:S02]  /*6200*/  I2FP.F32.U32 R6, R12 ;  /* 0x0000000c00067245 */ /* 0x008fe40000201000 */
[--C-:B------:R-:W-:Y:S02]  /*6210*/  SHF.R.U64 R14, R4, UR4, R5.reuse ;  /* 0x00000004040e7c19 */ /* 0x100fe40008001205 */
[----:B------:R-:W-:Y:S01]  /*6220*/  SHF.R.U32.HI R5, RZ, UR4, R5 ;  /* 0x00000004ff057c19 */ /* 0x000fe20008011605 */
[----:B------:R-:W-:Y:S01]  /*6230*/  FMUL R6, R6, UR5 ;  /* 0x0000000506067c20 */ /* 0x000fe20008400000 */
[----:B------:R-:W-:-:S02]  /*6240*/  ULDC UR4, c[0x0][0x608] ;  /* 0x0001820000047ab9 */ /* 0x000fc40000000800 */
[--C-:B------:R-:W-:Y:S01]  /*6250*/  SHF.R.U64 R20, R14, UR4, R5.reuse ;  /* 0x000000040e147c19 */ /* 0x100fe20008001205 */
[----:B------:R0:W1:Y:S01]  /*6260*/  F2I.U32.TRUNC.NTZ R21, R6 ;  /* 0x0000000600157305 */ /* 0x000062000020f000 */
[----:B------:R-:W-:Y:S01]  /*6270*/  SHF.R.U32.HI R5, RZ, UR4, R5 ;  /* 0x00000004ff057c19 */ /* 0x000fe20008011605 */
[----:B------:R-:W-:-:S03]  /*6280*/  ULDC UR4, c[0x0][0x658] ;  /* 0x0001960000047ab9 */ /* 0x000fc60000000800 */
[--C-:B------:R-:W-:Y:S02]  /*6290*/  SHF.R.U64 R18, R20, UR4, R5.reuse ;  /* 0x0000000414127c19 */ /* 0x100fe40008001205 */
[----:B------:R-:W-:-:S03]  /*62a0*/  SHF.R.U32.HI R25, RZ, UR4, R5 ;  /* 0x00000004ff197c19 */ /* 0x000fc60008011605 */
[----:B------:R-:W-:Y:S02]  /*62b0*/  IMAD.MOV.U32 R4, RZ, RZ, R18 ;  /* 0x000000ffff047224 */ /* 0x000fe400078e0012 */
[----:B------:R-:W-:Y:S01]  /*62c0*/  IMAD.MOV.U32 R5, RZ, RZ, R25 ;  /* 0x000000ffff057224 */ /* 0x000fe200078e0019 */
[----:B0-----:R-:W-:Y:S06]  /*62d0*/  @!P1 BRA `(.L_x_114) ;  /* 0x0000000000289947 */ /* 0x001fec0003800000 */
        /* <DEDUP_REMOVED lines=10> */
.L_x_114:
[----:B------:R-:W-:Y:S01]  /*6380*/  ISETP.NE.AND P1, PT, R2, 0x1, PT ;  /* 0x000000010200780c */ /* 0x000fe20003f25270 */
[----:B------:R-:W-:Y:S01]  /*6390*/  ULDC UR4, c[0x0][0x648] ;  /* 0x0001920000047ab9 */ /* 0x000fe20000000800 */
[----:B------:R-:W-:Y:S01]  /*63a0*/  LOP3.LUT R20, R20, UR29, RZ, 0xc0, !PT ;  /* 0x0000001d14147c12 */ /* 0x000fe2000f8ec0ff */
[----:B-1----:R-:W-:Y:S01]  /*63b0*/  IMAD.MOV R21, RZ, RZ, -R21 ;  /* 0x000000ffff157224 */ /* 0x002fe200078e0a15 */
[----:B------:R-:W-:Y:S01]  /*63c0*/  SHF.R.U64 R5, R4, UR4, R5 ;  /* 0x0000000404057c19 */ /* 0x000fe20008001205 */
[----:B------:R-:W-:Y:S01]  /*63d0*/  ULDC UR4, c[0x0][0x638] ;  /* 0x00018e0000047ab9 */ /* 0x000fe20000000800 */
[----:B------:R-:W-:Y:S01]  /*63e0*/  ULDC UR5, c[0x0][0x610] ;  /* 0x0001840000057ab9 */ /* 0x000fe20000000800 */
[----:B------:R-:W-:Y:S02]  /*63f0*/  IMAD.MOV.U32 R4, RZ, RZ, 0x1 ;  /* 0x00000001ff047424 */ /* 0x000fe400078e00ff */
[----:B------:R-:W-:Y:S02]  /*6400*/  IMAD.MOV R7, RZ, RZ, -R5 ;  /* 0x000000ffff077224 */ /* 0x000fe400078e0a05 */
[----:B------:R-:W-:Y:S01]  /*6410*/  IMAD R20, R5, UR21, R20 ;  /* 0x0000001505147c24 */ /* 0x000fe2000f8e0214 */
[----:B------:R-:W-:Y:S01]  /*6420*/  LOP3.LUT R5, R14, UR13, RZ, 0xc0, !PT ;  /* 0x0000000d0e057c12 */ /* 0x000fe2000f8ec0ff */
[----:B----4-:R-:W-:-:S02]  /*6430*/  @P1 IMAD R13, R15, R21, R12 ;  /* 0x000000150f0d1224 */ /* 0x010fc400078e020c */
[----:B------:R-:W-:Y:S01]  /*6440*/  IMAD R18, R7, UR4, R18 ;  /* 0x0000000407127c24 */ /* 0x000fe2000f8e0212 */
[----:B------:R-:W-:Y:S01]  /*6450*/  ULDC UR4, c[0x0][0x600] ;  /* 0x0001800000047ab9 */ /* 0x000fe20000000800 */
[----:B------:R-:W-:Y:S02]  /*6460*/  IMAD R13, R20, UR5, R13 ;  /* 0x00000005140d7c24 */ /* 0x000fe4000f8e020d */
[----:B------:R-:W-:-:S05]  /*6470*/  IMAD R22, R18, UR4, R5 ;  /* 0x0000000412167c24 */ /* 0x000fca000f8e0205 */
[----:B------:R-:W-:Y:S02]  /*6480*/  SEL R18, R22, R13, !P1 ;  /* 0x0000000d16127207 */ /* 0x000fe40004800000 */
[----:B------:R-:W-:-:S07]  /*6490*/  SEL R22, R13, R22, !P1 ;  /* 0x000000160d167207 */ /* 0x000fce0004800000 */
.L_x_112:
[----:B------:R-:W-:Y:S05]  /*64a0*/  BSYNC B1 ;  /* 0x0000000000017941 */ /* 0x000fea0003800000 */
.L_x_111:
[----:B------:R-:W-:-:S13]  /*64b0*/  LOP3.LUT P1, RZ, R4, 0xff, RZ, 0xc0, !PT ;  /* 0x000000ff04ff7812 */ /* 0x000fda000782c0ff */
[----:B------:R-:W-:Y:S05]  /*64c0*/  @P1 BRA `(.L_x_115) ;  /* 0xfffffff000a41947 */ /* 0x000fea000383ffff */
[----:B------:R-:W-:Y:S05]  /*64d0*/  BSYNC B0 ;  /* 0x0000000000007941 */ /* 0x000fea0003800000 */
.L_x_103:
[----:B------:R-:W-:-:S03]  /*64e0*/  UMOV UR4, 0xffffffff ;  /* 0xffffffff00047882 */ /* 0x000fc60000000000 */
[----:B------:R-:W-:Y:S05]  /*64f0*/  BRA.DIV UR4, `(.L_x_116) ;  /* 0x0000000604247947 */ /* 0x000fea000b800000 */
[----:B------:R-:W-:-:S13]  /*6500*/  ELECT P6, URZ, PT ;  /* 0x00000000003f782f */ /* 0x000fda00038c0000 */
.L_x_131:
[----:B------:R-:W-:Y:S04]  /*6510*/  BSSY B0, `(.L_x_117) ;  /* 0x0000022000007945 */ /* 0x000fe80003800000 */
[----:B------:R-:W-:Y:S05]  /*6520*/  @!P6 BRA `(.L_x_118) ;  /* 0x000000000080e947 */ /* 0x000fea0003800000 */
[----:B------:R-:W-:-:S04]  /*6530*/  LOP3.LUT R23, R23, 0x2, RZ, 0xfc, !PT ;  /* 0x0000000217177812 */ /* 0x000fc800078efcff */
[----:B------:R-:W-:-:S13]  /*6540*/  ISETP.NE.AND P0, PT, R23, 0x3, PT ;  /* 0x000000031700780c */ /* 0x000fda0003f05270 */
[----:B------:R-:W-:Y:S05]  /*6550*/  @!P0 BRA `(.L_x_119) ;  /* 0x0000000000048947 */ /* 0x000fea0003800000 */
[----:B------:R-:W-:Y:S01]  /*6560*/  BPT.TRAP 0x1 ;  /* 0x000000040000795c */ /* 0x000fe20000300000 */
.L_x_119:
[----:B------:R-:W0:Y:S01]  /*6570*/  S2R R5, SR_CgaCtaId ;  /* 0x0000000000057919 */ /* 0x000e220000008800 */
[----:B------:R-:W-:Y:S02]  /*6580*/  MOV R0, 0x400 ;  /* 0x0000040000007802 */ /* 0x000fe40000000f00 */
[----:B------:R-:W-:Y:S02]  /*6590*/  SHF.L.U32 R2, R3, 0x1f, RZ ;  /* 0x0000001f03027819 */ /* 0x000fe400000006ff */
[----:B0-----:R-:W-:-:S05]  /*65a0*/  LEA R5, R5, R0, 0x18 ;  /* 0x0000000005057211 */ /* 0x001fca00078ec0ff */
[----:B------:R-:W-:-:S04]  /*65b0*/  VIADD R5, R5, 0x18 ;  /* 0x0000001805057836 */ /* 0x000fc80000000000 */
[C---:B------:R-:W-:Y:S02]  /*65c0*/  IMAD R7, R8.reuse, 0x8, R5 ;  /* 0x0000000808077824 */ /* 0x040fe400078e0205 */
[----:B------:R-:W-:Y:S02]  /*65d0*/  VIADD R8, R8, 0x1 ;  /* 0x0000000108087836 */ /* 0x000fe40000000000 */
[----:B------:R-:W0:Y:S03]  /*65e0*/  SYNCS.PHASECHK.TRANS64.TRYWAIT P0, [R7+URZ], R2 ;  /* 0x00000002070075a7 */ /* 0x000e26000800017f */
[----:B------:R-:W-:-:S04]  /*65f0*/  ISETP.NE.AND P1, PT, R8, 0x3, PT ;  /* 0x000000030800780c */ /* 0x000fc80003f25270 */
[----:B------:R-:W-:Y:S02]  /*6600*/  SEL R0, RZ, 0x1, P1 ;  /* 0x00000001ff007807 */ /* 0x000fe40000800000 */
[----:B------:R-:W-:Y:S02]  /*6610*/  SEL R8, R8, RZ, P1 ;  /* 0x000000ff08087207 */ /* 0x000fe40000800000 */
[----:B------:R-:W-:-:S03]  /*6620*/  LOP3.LUT R9, R3, R0, RZ, 0x3c, !PT ;  /* 0x0000000003097212 */ /* 0x000fc600078e3cff */
[----:B------:R-:W-:Y:S01]  /*6630*/  IMAD R4, R8, 0x8, R5 ;  /* 0x0000000808047824 */ /* 0x000fe200078e0205 */
[----:B------:R-:W-:Y:S01]  /*6640*/  SHF.L.U32 R3, R9, 0x1f, RZ ;  /* 0x0000001f09037819 */ /* 0x000fe200000006ff */
[----:B0-----:R-:W-:Y:S06]  /*6650*/  @!P0 BRA `(.L_x_120) ;  /* 0x0000000000ec8947 */ /* 0x001fec0003800000 */
.L_x_132:
[----:B------:R-:W1:Y:S01]  /*6660*/  SYNCS.PHASECHK.TRANS64.TRYWAIT P0, [R4+URZ], R3 ;  /* 0x00000003040075a7 */ /* 0x000e62000800017f */
[----:B------:R-:W-:-:S05]  /*6670*/  VIADD R0, R8, 0x1 ;  /* 0x0000000108007836 */ /* 0x000fca0000000000 */
[----:B------:R-:W-:-:S04]  /*6680*/  ISETP.NE.AND P1, PT, R0, 0x3, PT ;  /* 0x000000030000780c */ /* 0x000fc80003f25270 */
[----:B0-----:R-:W-:Y:S02]  /*6690*/  SEL R2, RZ, 0x1, P1 ;  /* 0x00000001ff027807 */ /* 0x001fe40000800000 */
[----:B------:R-:W-:Y:S02]  /*66a0*/  SEL R0, R0, RZ, P1 ;  /* 0x000000ff00007207 */ /* 0x000fe40000800000 */
[----:B------:R-:W-:Y:S01]  /*66b0*/  LOP3.LUT R2, R9, R2, RZ, 0x3c, !PT ;  /* 0x0000000209027212 */ /* 0x000fe200078e3cff */
[----:B-1----:R-:W-:Y:S06]  /*66c0*/  @!P0 BRA `(.L_x_121) ;  /* 0x0000000000e48947 */ /* 0x002fec0003800000 */
.L_x_133:
[----:B------:R-:W-:Y:S01]  /*66d0*/  IMAD R5, R0, 0x8, R5 ;  /* 0x0000000800057824 */ /* 0x000fe200078e0205 */
[----:B------:R-:W-:-:S07]  /*66e0*/  SHF.L.U32 R0, R2, 0x1f, RZ ;  /* 0x0000001f02007819 */ /* 0x000fce00000006ff */
.L_x_122:
[----:B-1----:R1:W3:Y:S02]  /*66f0*/  SYNCS.PHASECHK.TRANS64.TRYWAIT P0, [R5+URZ], R0 ;  /* 0x00000000050075a7 */ /* 0x0022e4000800017f */
[----:B---3--:R-:W-:Y:S05]  /*6700*/  @!P0 NANOSLEEP.SYNCS 0x989680 ;  /* 0x009896800000895d */ /* 0x008fea0003900000 */
[----:B------:R-:W3:Y:S02]  /*6710*/  @!P0 SYNCS.PHASECHK.TRANS64 P0, [R5+URZ], R0 ;  /* 0x00000000050085a7 */ /* 0x000ee4000800007f */
[----:B---3--:R-:W-:Y:S05]  /*6720*/  @!P0 BRA `(.L_x_122) ;  /* 0xfffffffc00f08947 */ /* 0x008fea000383ffff */
.L_x_118:
[----:B------:R-:W-:Y:S05]  /*6730*/  BSYNC B0 ;  /* 0x0000000000007941 */ /* 0x000fea0003800000 */
.L_x_117:
[----:B------:R-:W-:Y:S05]  /*6740*/  EXIT ;  /* 0x000000000000794d */ /* 0x000fea0003800000 */
.L_x_19:
[----:B0-----:R-:W-:-:S04]  /*6750*/  IMAD.U32 R3, RZ, RZ, UR43 ;  /* 0x0000002bff037e24 */ /* 0x001fc8000f8e00ff */
[----:B------:R0:W1:Y:S03]  /*6760*/  SYNCS.PHASECHK.TRANS64.TRYWAIT P0, [R3+URZ+-0x8], R0 ;  /* 0xfffff800030075a7 */ /* 0x000066000800017f */
[----:B-1----:R-:W-:Y:S05]  /*6770*/  @!P0 NANOSLEEP.SYNCS 0x989680 ;  /* 0x009896800000895d */ /* 0x002fea0003900000 */
[----:B------:R-:W1:Y:S02]  /*6780*/  @!P0 SYNCS.PHASECHK.TRANS64 P0, [R3+URZ+-0x8], R0 ;  /* 0xfffff800030085a7 */ /* 0x000e64000800007f */
[----:B-1----:R-:W-:Y:S05]  /*6790*/  @!P0 BRA `(.L_x_19) ;  /* 0xfffffffc00ec8947 */ /* 0x002fea000383ffff */
[----:B------:R-:W-:Y:S05]  /*67a0*/  BRA `(.L_x_123) ;  /* 0xffffffac00fc7947 */ /* 0x000fea000383ffff */
.L_x_24:
[----:B-1----:R1:W2:Y:S02]  /*67b0*/  SYNCS.PHASECHK.TRANS64.TRYWAIT P1, [R3+URZ], R0 ;  /* 0x00000000030075a7 */ /* 0x0022a4000802017f */
[----:B--2---:R-:W-:Y:S05]  /*67c0*/  @!P1 NANOSLEEP.SYNCS 0x989680 ;  /* 0x009896800000995d */ /* 0x004fea0003900000 */
[----:B------:R-:W2:Y:S02]  /*67d0*/  @!P1 SYNCS.PHASECHK.TRANS64 P1, [R3+URZ], R0 ;  /* 0x00000000030095a7 */ /* 0x000ea4000802007f */
[----:B--2---:R-:W-:Y:S05]  /*67e0*/  @!P1 BRA `(.L_x_24) ;  /* 0xfffffffc00f09947 */ /* 0x004fea000383ffff */
[----:B------:R-:W-:Y:S05]  /*67f0*/  BRA `(.L_x_23) ;  /* 0xffffffb000687947 */ /* 0x000fea000383ffff */
.L_x_29:
[----:B-1----:R-:W-:-:S04]  /*6800*/  IMAD.U32 R5, RZ, RZ, UR5 ;  /* 0x00000005ff057e24 */ /* 0x002fc8000f8e00ff */
[----:B------:R1:W2:Y:S03]  /*6810*/  SYNCS.PHASECHK.TRANS64.TRYWAIT P1, [R5+URZ], R4 ;  /* 0x00000004050075a7 */ /* 0x0002a6000802017f */
[----:B--2---:R-:W-:Y:S05]  /*6820*/  @!P1 NANOSLEEP.SYNCS 0x989680 ;  /* 0x009896800000995d */ /* 0x004fea0003900000 */
[----:B------:R-:W2:Y:S02]  /*6830*/  @!P1 SYNCS.PHASECHK.TRANS64 P1, [R5+URZ], R4 ;  /* 0x00000004050095a7 */ /* 0x000ea4000802007f */
[----:B--2---:R-:W-:Y:S05]  /*6840*/  @!P1 BRA `(.L_x_29) ;  /* 0xfffffffc00ec9947 */ /* 0x004fea000383ffff */
[----:B------:R-:W-:Y:S05]  /*6850*/  BRA `(.L_x_28) ;  /* 0xffffffb800707947 */ /* 0x000fea000383ffff */
.L_x_35:
[----:B0-----:R-:W-:-:S04]  /*6860*/  IMAD.U32 R3, RZ, RZ, UR43 ;  /* 0x0000002bff037e24 */ /* 0x001fc8000f8e00ff */
[----:B------:R0:W1:Y:S03]  /*6870*/  SYNCS.PHASECHK.TRANS64.TRYWAIT P0, [R3+URZ+0x8], R0 ;  /* 0x00000800030075a7 */ /* 0x000066000800017f */
[----:B-1----:R-:W-:Y:S05]  /*6880*/  @!P0 NANOSLEEP.SYNCS 0x989680 ;  /* 0x009896800000895d */ /* 0x002fea0003900000 */
[----:B------:R-:W1:Y:S02]  /*6890*/  @!P0 SYNCS.PHASECHK.TRANS64 P0, [R3+URZ+0x8], R0 ;  /* 0x00000800030085a7 */ /* 0x000e64000800007f */
[----:B-1----:R-:W-:Y:S05]  /*68a0*/  @!P0 BRA `(.L_x_35) ;  /* 0xfffffffc00ec8947 */ /* 0x002fea000383ffff */
[----:B------:R-:W-:Y:S05]  /*68b0*/  BRA `(.L_x_124) ;  /* 0xffffffc400007947 */ /* 0x000fea000383ffff */
.L_x_104:
[----:B------:R-:W-:Y:S01]  /*68c0*/  BSSY B1, `(.L_x_125) ;  /* 0x0000006000017945 */ /* 0x000fe20003800000 */
[----:B------:R-:W-:-:S07]  /*68d0*/  IMAD.MOV.U32 R15, RZ, RZ, -0x1 ;  /* 0xffffffffff0f7424 */ /* 0x000fce00078e00ff */
[----:B--2--5:R-:W-:Y:S05]  /*68e0*/  WARPSYNC.COLLECTIVE R15, `(.L_x_126) ;  /* 0x000000000f0c7348 */ /* 0x024fea0003c00000 */
[----:B------:R-:W-:Y:S02]  /*68f0*/  ELECT P6, UR62, PT ;  /* 0x00000000003e782f */ /* 0x000fe400038c0000 */
[----:B------:R-:W-:Y:S01]  /*6900*/  MOV R14, UR62 ;  /* 0x0000003e000e7c02 */ /* 0x000fe20008000f00 */
[----:B--2--5:R-:W-:Y:S10]  /*6910*/  ENDCOLLECTIVE ;  /* 0x000000000000791b */ /* 0x024ff40003800000 */
.L_x_126:
[----:B------:R-:W-:Y:S05]  /*6920*/  BSYNC B1 ;  /* 0x0000000000017941 */ /* 0x000fea0003800000 */
.L_x_125:
[----:B------:R-:W-:Y:S05]  /*6930*/  BRA `(.L_x_127) ;  /* 0xffffffec00947947 */ /* 0x000fea000383ffff */
.L_x_107:
[----:B0-----:R0:W1:Y:S02]  /*6940*/  SYNCS.PHASECHK.TRANS64.TRYWAIT P1, [R14+URZ+0x18], R5 ;  /* 0x000018050e0075a7 */ /* 0x001064000802017f */
[----:B-1----:R-:W-:Y:S05]  /*6950*/  @!P1 NANOSLEEP.SYNCS 0x989680 ;  /* 0x009896800000995d */ /* 0x002fea0003900000 */
[----:B------:R-:W1:Y:S02]  /*6960*/  @!P1 SYNCS.PHASECHK.TRANS64 P1, [R14+URZ+0x18], R5 ;  /* 0x000018050e0095a7 */ /* 0x000e64000802007f */
[----:B-1----:R-:W-:Y:S05]  /*6970*/  @!P1 BRA `(.L_x_107) ;  /* 0xfffffffc00f09947 */ /* 0x002fea000383ffff */
[----:B------:R-:W-:Y:S05]  /*6980*/  BRA `(.L_x_128) ;  /* 0xffffffec00d07947 */ /* 0x000fea000383ffff */
.L_x_116:
[----:B------:R-:W-:Y:S01]  /*6990*/  BSSY B0, `(.L_x_129) ;  /* 0x0000006000007945 */ /* 0x000fe20003800000 */
[----:B------:R-:W-:-:S07]  /*69a0*/  IMAD.MOV.U32 R15, RZ, RZ, -0x1 ;  /* 0xffffffffff0f7424 */ /* 0x000fce00078e00ff */
[----:B--2--5:R-:W-:Y:S05]  /*69b0*/  WARPSYNC.COLLECTIVE R15, `(.L_x_130) ;  /* 0x000000000f0c7348 */ /* 0x024fea0003c00000 */
[----:B------:R-:W-:Y:S02]  /*69c0*/  ELECT P6, UR62, PT ;  /* 0x00000000003e782f */ /* 0x000fe400038c0000 */
[----:B------:R-:W-:Y:S01]  /*69d0*/  MOV R14, UR62 ;  /* 0x0000003e000e7c02 */ /* 0x000fe20008000f00 */
[----:B--2--5:R-:W-:Y:S10]  /*69e0*/  ENDCOLLECTIVE ;  /* 0x000000000000791b */ /* 0x024ff40003800000 */
.L_x_130:
[----:B------:R-:W-:Y:S05]  /*69f0*/  BSYNC B0 ;  /* 0x0000000000007941 */ /* 0x000fea0003800000 */
.L_x_129:
[----:B------:R-:W-:Y:S05]  /*6a00*/  BRA `(.L_x_131) ;  /* 0xfffffff800c07947 */ /* 0x000fea000383ffff */
.L_x_120:
[----:B0-----:R0:W1:Y:S02]  /*6a10*/  SYNCS.PHASECHK.TRANS64.TRYWAIT P0, [R7+URZ], R2 ;  /* 0x00000002070075a7 */ /* 0x001064000800017f */
[----:B-1----:R-:W-:Y:S05]  /*6a20*/  @!P0 NANOSLEEP.SYNCS 0x989680 ;  /* 0x009896800000895d */ /* 0x002fea0003900000 */
[----:B------:R-:W1:Y:S02]  /*6a30*/  @!P0 SYNCS.PHASECHK.TRANS64 P0, [R7+URZ], R2 ;  /* 0x00000002070085a7 */ /* 0x000e64000800007f */
[----:B-1----:R-:W-:Y:S05]  /*6a40*/  @!P0 BRA `(.L_x_120) ;  /* 0xfffffffc00f08947 */ /* 0x002fea000383ffff */
[----:B------:R-:W-:Y:S05]  /*6a50*/  BRA `(.L_x_132) ;  /* 0xfffffffc00007947 */ /* 0x000fea000383ffff */
.L_x_121:
[----:B0-----:R0:W1:Y:S02]  /*6a60*/  SYNCS.PHASECHK.TRANS64.TRYWAIT P0, [R4+URZ], R3 ;  /* 0x00000003040075a7 */ /* 0x001064000800017f */
[----:B-1----:R-:W-:Y:S05]  /*6a70*/  @!P0 NANOSLEEP.SYNCS 0x989680 ;  /* 0x009896800000895d */ /* 0x002fea0003900000 */
[----:B------:R-:W1:Y:S02]  /*6a80*/  @!P0 SYNCS.PHASECHK.TRANS64 P0, [R4+URZ], R3 ;  /* 0x00000003040085a7 */ /* 0x000e64000800007f */
[----:B-1----:R-:W-:Y:S05]  /*6a90*/  @!P0 BRA `(.L_x_121) ;  /* 0xfffffffc00f08947 */ /* 0x002fea000383ffff */
[----:B------:R-:W-:Y:S05]  /*6aa0*/  BRA `(.L_x_133) ;  /* 0xfffffffc00087947 */ /* 0x000fea000383ffff */
.L_x_134:
[----:B------:R-:W-:-:S00]  /*6ab0*/  BRA `(.L_x_134) ;  /* 0xfffffffc00fc7947 */ /* 0x000fc0000383ffff */
[----:B------:R-:W-:-:S00]  /*6ac0*/  NOP ;  /* 0x0000000000007918 */ /* 0x000fc00000000000 */
        /* <DEDUP_REMOVED lines=11> */
.L_x_135:


//--------------------- .nv.global.init           --------------------------
	.section	.nv.global.init,"aw",@progbits
.nv.global.init:
	.type		$str$22,@object
	.size		$str$22,($str$23 - $str$22)
$str$22:
        /*0000*/ 	.byte	0x6b, 0x5f, 0x74, 0x69, 0x6c, 0x65, 0x5f, 0x63, 0x6f, 0x75, 0x6e, 0x74, 0x20, 0x3e, 0x3d, 0x20
        /*0010*/ 	.byte	0x31, 0x00
	.type		$str$23,@object
	.size		$str$23,(__unnamed_1 - $str$23)
$str$23:
        /*0012*/ 	.byte	0x2f, 0x74, 0x6d, 0x70, 0x2f, 0x63, 0x75, 0x74, 0x6c, 0x61, 0x73, 0x73, 0x5f, 0x73, 0x77, 0x65
        /*0022*/ 	.byte	0x65, 0x70, 0x5f, 0x73, 0x72, 0x63, 0x2f, 0x69, 0x6e, 0x63, 0x6c, 0x75, 0x64, 0x65, 0x2f, 0x63
        /*0032*/ 	.byte	0x75, 0x74, 0x6c, 0x61, 0x73, 0x73, 0x2f, 0x67, 0x65, 0x6d, 0x6d, 0x2f, 0x63, 0x6f, 0x6c, 0x6c
        /*0042*/ 	.byte	0x65, 0x63, 0x74, 0x69, 0x76, 0x65, 0x2f, 0x73, 0x6d, 0x39, 0x30, 0x5f, 0x6d, 0x6d, 0x61, 0x5f
        /*0052*/ 	.byte	0x74, 0x6d, 0x61, 0x5f, 0x67, 0x6d, 0x6d, 0x61, 0x5f, 0x73, 0x73, 0x5f, 0x77, 0x61, 0x72, 0x70
        /*0062*/ 	.byte	0x73, 0x70, 0x65, 0x63, 0x69, 0x61, 0x6c, 0x69, 0x7a, 0x65, 0x64, 0x2e, 0x68, 0x70, 0x70, 0x00
	.type		__unnamed_1,@object
	.size		__unnamed_1,(.L_0 - __unnamed_1)
__unnamed_1:
        /*0072*/ 	.byte	0x76, 0x6f, 0x69, 0x64, 0x20, 0x63, 0x75, 0x74, 0x6c, 0x61, 0x73, 0x73, 0x3a, 0x3a, 0x67, 0x65
        /* <DEDUP_REMOVED lines=177> */
        /*0b92*/ 	.byte	0x79, 0x5d, 0x00
.L_0:


//--------------------- .nv.shared._ZN7cutlass13device_kernelINS_4gemm6kernel13GemmUniversalIN4cute5tupleIJiiiiEEENS1_10collective13CollectiveMmaINS1_34MainloopSm90TmaGmmaWarpSpecializedILi3ENS5_IJNS4_1CILi1EEENSA_ILi2EEESB_EEENS1_32KernelTmaWarpSpecializedPingpongEEENS5_IJNSA_ILi64EEESG_NSA_ILi128EEEEEENS_10tfloat32_tENS5_IJlSB_lEEESJ_SK_NS4_8TiledMMAINS4_8MMA_AtomIJNS4_4SM904GMMA29MMA_64x64x8_F32TF32TF32_SS_TNILNSO_7ScaleInE1ELSQ_1EEEEEENS4_6LayoutINS5_IJSB_SB_SB_EEENS5_IJNSA_ILi0EEESV_SV_EEEEENS5_IJNS4_10UnderscoreESY_SY_EEEEENS4_23SM90_TMA_LOAD_MULTICASTENS4_14ComposedLayoutINS4_7SwizzleILi3ELi4ELi3EEENS4_18smem_ptr_flag_bitsILi32EEENST_INS5_IJNSA_ILi8EEENSA_ILi32EEEEEENS5_IJS18_SB_EEEEEEEvNS4_8identityENS4_13SM90_TMA_LOADES1C_vS1D_EENS_8epilogue10collective6detail29Sm90TmaWarpSpecializedAdapterINS1H_15DefaultEpilogueISJ_SK_SK_NS1G_6thread17LinearCombinationISJ_Li1EffLNS1L_9ScaleType4KindE0ELNS_15FloatRoundStyleE2ESJ_EENS1_15EpilogueDefaultEEEEEvvEEEEvNT_6ParamsE --------------------------
	.section	.nv.shared._ZN7cutlass13device_kernelINS_4gemm6kernel13GemmUniversalIN4cute5tupleIJiiiiEEENS1_10collective13CollectiveMmaINS1_34MainloopSm90TmaGmmaWarpSpecializedILi3ENS5_IJNS4_1CILi1EEENSA_ILi2EEESB_EEENS1_32KernelTmaWarpSpecializedPingpongEEENS5_IJNSA_ILi64EEESG_NSA_ILi128EEEEEENS_10tfloat32_tENS5_IJlSB_lEEESJ_SK_NS4_8TiledMMAINS4_8MMA_AtomIJNS4_4SM904GMMA29MMA_64x64x8_F32TF32TF32_SS_TNILNSO_7ScaleInE1ELSQ_1EEEEEENS4_6LayoutINS5_IJSB_SB_SB_EEENS5_IJNSA_ILi0EEESV_SV_EEEEENS5_IJNS4_10UnderscoreESY_SY_EEEEENS4_23SM90_TMA_LOAD_MULTICASTENS4_14ComposedLayoutINS4_7SwizzleILi3ELi4ELi3EEENS4_18smem_ptr_flag_bitsILi32EEENST_INS5_IJNSA_ILi8EEENSA_ILi32EEEEEENS5_IJS18_SB_EEEEEEEvNS4_8identityENS4_13SM90_TMA_LOADES1C_vS1D_EENS_8epilogue10collective6detail29Sm90TmaWarpSpecializedAdapterINS1H_15DefaultEpilogueISJ_SK_SK_NS1G_6thread17LinearCombinationISJ_Li1EffLNS1L_9ScaleType4KindE0ELNS_15FloatRoundStyleE2ESJ_EENS1_15EpilogueDefaultEEEEEvvEEEEvNT_6ParamsE,"aw",@nobits
	.sectionflags	@""
	.align	16
	.zero		1024


//--------------------- .nv.shared.reserved.0     --------------------------
	.section	.nv.shared.reserved.0,"aw",@nobits
	.weak		__nv_reservedSMEM_offset_0_alias
	.size		__nv_reservedSMEM_offset_0_alias, 0, 0
	.other		__nv_reservedSMEM_offset_0_alias,@"STO_CUDA_RESERVED_SHARED STV_DEFAULT"
__nv_reservedSMEM_offset_0_alias:
	.zero		0


//--------------------- .nv.global                --------------------------
	.section	.nv.global,"aw",@nobits
.nv.global:
	.type		_ZN39_INTERNAL_9cbad5d4_4_k_cu_62842870_58754cute1_E,@object
	.size		_ZN39_INTERNAL_9cbad5d4_4_k_cu_62842870_58754cute1_E,(_ZN39_INTERNAL_9cbad5d4_4_k_cu_62842870_58754cuda3std3__45__cpo6cbeginE - _ZN39_INTERNAL_9cbad5d4_4_k_cu_62842870_58754cute1_E)
_ZN39_INTERNAL_9cbad5d4_4_k_cu_62842870_58754cute1_E:
	.zero		1
	.type		_ZN39_INTERNAL_9cbad5d4_4_k_cu_62842870_58754cuda3std3__45__cpo6cbeginE,@object
	.size		_ZN39_INTERNAL_9cbad5d4_4_k_cu_62842870_58754cuda3std3__45__cpo6cbeginE,(_ZN39_INTERNAL_9cbad5d4_4_k_cu_62842870_58754cuda3std3__48in_placeE - _ZN39_INTERNAL_9cbad5d4_4_k_cu_62842870_58754cuda3std3__45__cpo6cbeginE)
_ZN39_INTERNAL_9cbad5d4_4_k_cu_62842870_58754cuda3std3__45__cpo6cbeginE:
	.zero		1
	.type		_ZN39_INTERNAL_9cbad5d4_4_k_cu_62842870_58754cuda3std3__48in_placeE,@object
	.size		_ZN39_INTERNAL_9cbad5d4_4_k_cu_62842870_58754cuda3std3__48in_placeE,(_ZN39_INTERNAL_9cbad5d4_4_k_cu_62842870_58754cuda3std6ranges3__45__cpo9iter_moveE - _ZN39_INTERNAL_9cbad5d4_4_k_cu_62842870_58754cuda3std3__48in_placeE)
_ZN39_INTERNAL_9cbad5d4_4_k_cu_62842870_58754cuda3std3__48in_placeE:
	.zero		1
	.type		_ZN39_INTERNAL_9cbad5d4_4_k_cu_62842870_58754cuda3std6ranges3__45__cpo9iter_moveE,@object
	.size		_ZN39_INTERNAL_9cbad5d4_4_k_cu_62842870_58754cuda3std6ranges3__45__cpo9iter_moveE,(_ZN39_INTERNAL_9cbad5d4_4_k_cu_62842870_58754cuda3std3__45__cpo5beginE - _ZN39_INTERNAL_9cbad5d4_4_k_cu_62842870_58754cuda3std6ranges3__45__cpo9iter_moveE)
_ZN39_INTERNAL_9cbad5d4_4_k_cu_62842870_58754cuda3std6ranges3__45__cpo9iter_moveE:
	.zero		1
	.type		_ZN39_INTERNAL_9cbad5d4_4_k_cu_62842870_58754cuda3std3__45__cpo5beginE,@object
	.size		_ZN39_INTERNAL_9cbad5d4_4_k_cu_62842870_58754cuda3std3__45__cpo5beginE,(_ZN39_INTERNAL_9cbad5d4_4_k_cu_62842870_58754cuda3std3__441_GLOBAL__N__9cbad5d4_4_k_cu_62842870_58756ignoreE - _ZN39_INTERNAL_9cbad5d4_4_k_cu_62842870_58754cuda3std3__45__cpo5beginE)
_ZN39_INTERNAL_9cbad5d4_4_k_cu_62842870_58754cuda3std3__45__cpo5beginE:
	.zero		1
	.type		_ZN39_INTERNAL_9cbad5d4_4_k_cu_62842870_58754cuda3std3__441_GLOBAL__N__9cbad5d4_4_k_cu_62842870_58756ignoreE,@object
	.size		_ZN39_INTERNAL_9cbad5d4_4_k_cu_62842870_58754cuda3std3__441_GLOBAL__N__9cbad5d4_4_k_cu_62842870_58756ignoreE,(_ZN39_INTERNAL_9cbad5d4_4_k_cu_62842870_58754cute7productE - _ZN39_INTERNAL_9cbad5d4_4_k_cu_62842870_58754cuda3std3__441_GLOBAL__N__9cbad5d4_4_k_cu_62842870_58756ignoreE)
_ZN39_INTERNAL_9cbad5d4_4_k_cu_62842870_58754cuda3std3__441_GLOBAL__N__9cbad5d4_4_k_cu_62842870_58756ignoreE:
	.zero		1
	.type		_ZN39_INTERNAL_9cbad5d4_4_k_cu_62842870_58754cute7productE,@object
	.size		_ZN39_INTERNAL_9cbad5d4_4_k_cu_62842870_58754cute7productE,(_ZN39_INTERNAL_9cbad5d4_4_k_cu_62842870_58754cuda3std3__45__cpo3endE - _ZN39_INTERNAL_9cbad5d4_4_k_cu_62842870_58754cute7productE)
_ZN39_INTERNAL_9cbad5d4_4_k_cu_62842870_58754cute7productE:
	.zero		1
	.type		_ZN39_INTERNAL_9cbad5d4_4_k_cu_62842870_58754cuda3std3__45__cpo3endE,@object
	.size		_ZN39_INTERNAL_9cbad5d4_4_k_cu_62842870_58754cuda3std3__45__cpo3endE,(_ZN39_INTERNAL_9cbad5d4_4_k_cu_62842870_58754cuda3std3__419piecewise_constructE - _ZN39_INTERNAL_9cbad5d4_4_k_cu_62842870_58754cuda3std3__45__cpo3endE)
_ZN39_INTERNAL_9cbad5d4_4_k_cu_62842870_58754cuda3std3__45__cpo3endE:
	.zero		1
	.type		_ZN39_INTERNAL_9cbad5d4_4_k_cu_62842870_58754cuda3std3__419piecewise_constructE,@object
	.size		_ZN39_INTERNAL_9cbad5d4_4_k_cu_62842870_58754cuda3std3__419piecewise_constructE,(_ZN39_INTERNAL_9cbad5d4_4_k_cu_62842870_58754cuda3std3__45__cpo4cendE - _ZN39_INTERNAL_9cbad5d4_4_k_cu_62842870_58754cuda3std3__419piecewise_constructE)
_ZN39_INTERNAL_9cbad5d4_4_k_cu_62842870_58754cuda3std3__419piecewise_constructE:
	.zero		1
	.type		_ZN39_INTERNAL_9cbad5d4_4_k_cu_62842870_58754cuda3std3__45__cpo4cendE,@object
	.size		_ZN39_INTERNAL_9cbad5d4_4_k_cu_62842870_58754cuda3std3__45__cpo4cendE,(_ZN39_INTERNAL_9cbad5d4_4_k_cu_62842870_58754cuda3std6ranges3__45__cpo4swapE - _ZN39_INTERNAL_9cbad5d4_4_k_cu_62842870_58754cuda3std3__45__cpo4cendE)
_ZN39_INTERNAL_9cbad5d4_4_k_cu_62842870_58754cuda3std3__45__cpo4cendE:
	.zero		1
	.type		_ZN39_INTERNAL_9cbad5d4_4_k_cu_62842870_58754cuda3std6ranges3__45__cpo4swapE,@object
	.size		_ZN39_INTERNAL_9cbad5d4_4_k_cu_62842870_58754cuda3std6ranges3__45__cpo4swapE,(.L_8 - _ZN39_INTERNAL_9cbad5d4_4_k_cu_62842870_58754cuda3std6ranges3__45__cpo4swapE)
_ZN39_INTERNAL_9cbad5d4_4_k_cu_62842870_58754cuda3std6ranges3__45__cpo4swapE:
	.zero		1
.L_8:


//--------------------- .nv.constant0._ZN7cutlass13device_kernelINS_4gemm6kernel13GemmUniversalIN4cute5tupleIJiiiiEEENS1_10collective13CollectiveMmaINS1_34MainloopSm90TmaGmmaWarpSpecializedILi3ENS5_IJNS4_1CILi1EEENSA_ILi2EEESB_EEENS1_32KernelTmaWarpSpecializedPingpongEEENS5_IJNSA_ILi64EEESG_NSA_ILi128EEEEEENS_10tfloat32_tENS5_IJlSB_lEEESJ_SK_NS4_8TiledMMAINS4_8MMA_AtomIJNS4_4SM904GMMA29MMA_64x64x8_F32TF32TF32_SS_TNILNSO_7ScaleInE1ELSQ_1EEEEEENS4_6LayoutINS5_IJSB_SB_SB_EEENS5_IJNSA_ILi0EEESV_SV_EEEEENS5_IJNS4_10UnderscoreESY_SY_EEEEENS4_23SM90_TMA_LOAD_MULTICASTENS4_14ComposedLayoutINS4_7SwizzleILi3ELi4ELi3EEENS4_18smem_ptr_flag_bitsILi32EEENST_INS5_IJNSA_ILi8EEENSA_ILi32EEEEEENS5_IJS18_SB_EEEEEEEvNS4_8identityENS4_13SM90_TMA_LOADES1C_vS1D_EENS_8epilogue10collective6detail29Sm90TmaWarpSpecializedAdapterINS1H_15DefaultEpilogueISJ_SK_SK_NS1G_6thread17LinearCombinationISJ_Li1EffLNS1L_9ScaleType4KindE0ELNS_15FloatRoundStyleE2ESJ_EENS1_15EpilogueDefaultEEEEEvvEEEEvNT_6ParamsE --------------------------
	.section	.nv.constant0._ZN7cutlass13device_kernelINS_4gemm6kernel13GemmUniversalIN4cute5tupleIJiiiiEEENS1_10collective13CollectiveMmaINS1_34MainloopSm90TmaGmmaWarpSpecializedILi3ENS5_IJNS4_1CILi1EEENSA_ILi2EEESB_EEENS1_32KernelTmaWarpSpecializedPingpongEEENS5_IJNSA_ILi64EEESG_NSA_ILi128EEEEEENS_10tfloat32_tENS5_IJlSB_lEEESJ_SK_NS4_8TiledMMAINS4_8MMA_AtomIJNS4_4SM904GMMA29MMA_64x64x8_F32TF32TF32_SS_TNILNSO_7ScaleInE1ELSQ_1EEEEEENS4_6LayoutINS5_IJSB_SB_SB_EEENS5_IJNSA_ILi0EEESV_SV_EEEEENS5_IJNS4_10UnderscoreESY_SY_EEEEENS4_23SM90_TMA_LOAD_MULTICASTENS4_14ComposedLayoutINS4_7SwizzleILi3ELi4ELi3EEENS4_18smem_ptr_flag_bitsILi32EEENST_INS5_IJNSA_ILi8EEENSA_ILi32EEEEEENS5_IJS18_SB_EEEEEEEvNS4_8identityENS4_13SM90_TMA_LOADES1C_vS1D_EENS_8epilogue10collective6detail29Sm90TmaWarpSpecializedAdapterINS1H_15DefaultEpilogueISJ_SK_SK_NS1G_6thread17LinearCombinationISJ_Li1EffLNS1L_9ScaleType4KindE0ELNS_15FloatRoundStyleE2ESJ_EENS1_15EpilogueDefaultEEEEEvvEEEEvNT_6ParamsE,"a",@progbits
	.sectionflags	@""
	.align	4
.nv.constant0._ZN7cutlass13device_kernelINS_4gemm6kernel13GemmUniversalIN4cute5tupleIJiiiiEEENS1_10collective13CollectiveMmaINS1_34MainloopSm90TmaGmmaWarpSpecializedILi3ENS5_IJNS4_1CILi1EEENSA_ILi2EEESB_EEENS1_32KernelTmaWarpSpecializedPingpongEEENS5_IJNSA_ILi64EEESG_NSA_ILi128EEEEEENS_10tfloat32_tENS5_IJlSB_lEEESJ_SK_NS4_8TiledMMAINS4_8MMA_AtomIJNS4_4SM904GMMA29MMA_64x64x8_F32TF32TF32_SS_TNILNSO_7ScaleInE1ELSQ_1EEEEEENS4_6LayoutINS5_IJSB_SB_SB_EEENS5_IJNSA_ILi0EEESV_SV_EEEEENS5_IJNS4_10UnderscoreESY_SY_EEEEENS4_23SM90_TMA_LOAD_MULTICASTENS4_14ComposedLayoutINS4_7SwizzleILi3ELi4ELi3EEENS4_18smem_ptr_flag_bitsILi32EEENST_INS5_IJNSA_ILi8EEENSA_ILi32EEEEEENS5_IJS18_SB_EEEEEEEvNS4_8identityENS4_13SM90_TMA_LOADES1C_vS1D_EENS_8epilogue10collective6detail29Sm90TmaWarpSpecializedAdapterINS1H_15DefaultEpilogueISJ_SK_SK_NS1G_6thread17LinearCombinationISJ_Li1EffLNS1L_9ScaleType4KindE0ELNS_15FloatRoundStyleE2ESJ_EENS1_15EpilogueDefaultEEEEEvvEEEEvNT_6ParamsE:
	.zero		1664


//--------------------- SYMBOLS --------------------------

	.type		.nv.reservedSmem.offset0,@object
	.size		.nv.reservedSmem.offset0,0x4
	.type		__assertfail,@function
